//
// Generated by NVIDIA NVVM Compiler
//
// Compiler Build ID: CL-36424714
// Cuda compilation tools, release 13.0, V13.0.88
// Based on NVVM 20.0.0
//

.version 9.0
.target sm_100
.address_size 64

	// .globl	_Z16ray_trace_kernelPfii
// _ZZ16ray_trace_kernelPfiiE10ray_chunck has been demoted
.global .align 4 .b8 __cudart_i2opi_f[24] = {65, 144, 67, 60, 153, 149, 98, 219, 192, 221, 52, 245, 209, 87, 39, 252, 41, 21, 68, 78, 110, 131, 249, 162};

.visible .entry _Z16ray_trace_kernelPfii(
	.param .u64 .ptr .align 1 _Z16ray_trace_kernelPfii_param_0,
	.param .u32 _Z16ray_trace_kernelPfii_param_1,
	.param .u32 _Z16ray_trace_kernelPfii_param_2
)
{
	.local .align 4 .b8 	__local_depot0[28];
	.reg .b64 	%SP;
	.reg .b64 	%SPL;
	.reg .pred 	%p<29>;
	.reg .b32 	%r<97>;
	.reg .b32 	%f<113>;
	.reg .b64 	%rd<80>;
	.reg .b64 	%fd<7>;
	// demoted variable
	.shared .align 4 .u32 _ZZ16ray_trace_kernelPfiiE10ray_chunck;
	mov.u64 	%SPL, __local_depot0;
	ld.param.u64 	%rd29, [_Z16ray_trace_kernelPfii_param_0];
	ld.param.u32 	%r32, [_Z16ray_trace_kernelPfii_param_1];
	ld.param.u32 	%r33, [_Z16ray_trace_kernelPfii_param_2];
	add.u64 	%rd1, %SPL, 0;
	add.u64 	%rd2, %SPL, 0;
	mov.u32 	%r1, %nctaid.x;
	div.u32 	%r34, %r33, %r1;
	st.shared.u32 	[_ZZ16ray_trace_kernelPfiiE10ray_chunck], %r34;
	setp.lt.s32 	%p1, %r34, 1;
	@%p1 bra 	$L__BB0_28;
	mov.u32 	%r36, %tid.x;
	mov.u32 	%r37, %ctaid.x;
	mad.lo.s32 	%r38, %r37, %r1, %r36;
	cvt.s64.s32 	%rd3, %r38;
	cvt.s64.s32 	%rd4, %r33;
	add.s32 	%r39, %r32, -1;
	cvt.rn.f32.s32 	%f1, %r39;
	mov.u32 	%r40, %ntid.x;
	mul.lo.s32 	%r2, %r40, %r1;
	cvta.to.global.u64 	%rd5, %rd29;
	mov.b32 	%r88, 0;
$L__BB0_2:
	mov.u64 	%rd68, %rd3;
$L__BB0_3:
	add.s64 	%rd68, %rd68, %rd4;
	mul.lo.s64 	%rd34, %rd68, 200;
	and.b64  	%rd71, %rd34, 9223372036854775800;
	setp.eq.s64 	%p2, %rd71, 0;
	mov.b64 	%rd75, 0;
	mov.b64 	%rd74, 1;
	@%p2 bra 	$L__BB0_8;
	mov.b64 	%rd73, 2806196910506780709;
	mov.b64 	%rd74, 1;
	mov.b64 	%rd75, 0;
	mov.u64 	%rd72, %rd74;
$L__BB0_5:
	and.b64  	%rd38, %rd71, 1;
	setp.eq.b64 	%p3, %rd38, 1;
	not.pred 	%p4, %p3;
	@%p4 bra 	$L__BB0_7;
	mul.lo.s64 	%rd74, %rd74, %rd73;
	mad.lo.s64 	%rd75, %rd75, %rd73, %rd72;
$L__BB0_7:
	mad.lo.s64 	%rd72, %rd72, %rd73, %rd72;
	mul.lo.s64 	%rd73, %rd73, %rd73;
	shr.u64 	%rd20, %rd71, 1;
	setp.gt.u64 	%p5, %rd71, 1;
	mov.u64 	%rd71, %rd20;
	@%p5 bra 	$L__BB0_5;
$L__BB0_8:
	mad.lo.s64 	%rd39, %rd74, %rd68, %rd75;
	mad.lo.s64 	%rd40, %rd39, 2806196910506780709, 1;
	and.b64  	%rd41, %rd40, 9223372036854775807;
	cvt.rn.f32.u64 	%f19, %rd41;
	mul.f32 	%f20, %f19, 0f20000000;
	fma.rn.f32 	%f21, %f19, 0f20000000, %f20;
	cvt.f64.f32 	%fd1, %f21;
	mul.f64 	%fd2, %fd1, 0d400921FB542FE938;
	cvt.rn.f32.f64 	%f2, %fd2;
	mad.lo.s64 	%rd42, %rd39, -5105260488395614887, 2806196910506780710;
	and.b64  	%rd43, %rd42, 9223372036854775807;
	cvt.rn.f32.u64 	%f22, %rd43;
	mul.f32 	%f23, %f22, 0f20000000;
	fma.rn.f32 	%f3, %f23, 0f40000000, 0fBF800000;
	mul.f32 	%f24, %f3, %f3;
	mov.f32 	%f25, 0f3F800000;
	sub.f32 	%f26, %f25, %f24;
	sqrt.rn.f32 	%f4, %f26;
	mul.f32 	%f27, %f2, 0f3F22F983;
	cvt.rni.s32.f32 	%r96, %f27;
	cvt.rn.f32.s32 	%f28, %r96;
	fma.rn.f32 	%f29, %f28, 0fBFC90FDA, %f2;
	fma.rn.f32 	%f30, %f28, 0fB3A22168, %f29;
	fma.rn.f32 	%f112, %f28, 0fA7C234C5, %f30;
	abs.f32 	%f6, %f2;
	setp.ltu.f32 	%p6, %f6, 0f47CE4780;
	mov.u32 	%r92, %r96;
	mov.f32 	%f111, %f112;
	@%p6 bra 	$L__BB0_16;
	setp.neu.f32 	%p7, %f6, 0f7F800000;
	@%p7 bra 	$L__BB0_11;
	mov.f32 	%f33, 0f00000000;
	mul.rn.f32 	%f111, %f2, %f33;
	mov.b32 	%r92, 0;
	bra.uni 	$L__BB0_16;
$L__BB0_11:
	mov.b32 	%r5, %f2;
	shl.b32 	%r42, %r5, 8;
	or.b32  	%r6, %r42, -2147483648;
	mov.b64 	%rd78, 0;
	mov.b32 	%r89, 0;
$L__BB0_12:
	.pragma "nounroll";
	mul.wide.u32 	%rd45, %r89, 4;
	mov.u64 	%rd46, __cudart_i2opi_f;
	add.s64 	%rd47, %rd46, %rd45;
	ld.global.nc.u32 	%r43, [%rd47];
	mad.wide.u32 	%rd48, %r43, %r6, %rd78;
	shr.u64 	%rd78, %rd48, 32;
	add.s64 	%rd49, %rd2, %rd45;
	st.local.u32 	[%rd49], %rd48;
	add.s32 	%r89, %r89, 1;
	setp.ne.s32 	%p8, %r89, 6;
	@%p8 bra 	$L__BB0_12;
	shr.u32 	%r44, %r5, 23;
	st.local.u32 	[%rd2+24], %rd78;
	and.b32  	%r9, %r44, 31;
	and.b32  	%r45, %r44, 224;
	add.s32 	%r46, %r45, -128;
	shr.u32 	%r47, %r46, 5;
	mul.wide.u32 	%rd50, %r47, 4;
	sub.s64 	%rd25, %rd2, %rd50;
	ld.local.u32 	%r90, [%rd25+24];
	ld.local.u32 	%r91, [%rd25+20];
	setp.eq.s32 	%p9, %r9, 0;
	@%p9 bra 	$L__BB0_15;
	shf.l.wrap.b32 	%r90, %r91, %r90, %r9;
	ld.local.u32 	%r48, [%rd25+16];
	shf.l.wrap.b32 	%r91, %r48, %r91, %r9;
$L__BB0_15:
	shr.u32 	%r49, %r90, 30;
	shf.l.wrap.b32 	%r50, %r91, %r90, 2;
	shl.b32 	%r51, %r91, 2;
	shr.u32 	%r52, %r50, 31;
	add.s32 	%r53, %r52, %r49;
	neg.s32 	%r54, %r53;
	setp.lt.s32 	%p10, %r5, 0;
	selp.b32 	%r92, %r54, %r53, %p10;
	xor.b32  	%r55, %r50, %r5;
	shr.s32 	%r56, %r50, 31;
	xor.b32  	%r57, %r56, %r50;
	xor.b32  	%r58, %r56, %r51;
	cvt.u64.u32 	%rd51, %r57;
	shl.b64 	%rd52, %rd51, 32;
	cvt.u64.u32 	%rd53, %r58;
	or.b64  	%rd54, %rd52, %rd53;
	cvt.rn.f64.s64 	%fd3, %rd54;
	mul.f64 	%fd4, %fd3, 0d3BF921FB54442D19;
	cvt.rn.f32.f64 	%f31, %fd4;
	neg.f32 	%f32, %f31;
	setp.lt.s32 	%p11, %r55, 0;
	selp.f32 	%f111, %f32, %f31, %p11;
$L__BB0_16:
	setp.ltu.f32 	%p12, %f6, 0f47CE4780;
	add.s32 	%r60, %r92, 1;
	mul.rn.f32 	%f34, %f111, %f111;
	and.b32  	%r61, %r92, 1;
	setp.eq.b32 	%p13, %r61, 1;
	selp.f32 	%f35, %f111, 0f3F800000, %p13;
	fma.rn.f32 	%f36, %f34, %f35, 0f00000000;
	fma.rn.f32 	%f37, %f34, 0f37CBAC00, 0fBAB607ED;
	selp.f32 	%f38, 0fB94D4153, %f37, %p13;
	selp.f32 	%f39, 0f3C0885E4, 0f3D2AAABB, %p13;
	fma.rn.f32 	%f40, %f38, %f34, %f39;
	selp.f32 	%f41, 0fBE2AAAA8, 0fBEFFFFFF, %p13;
	fma.rn.f32 	%f42, %f40, %f34, %f41;
	fma.rn.f32 	%f43, %f42, %f36, %f35;
	and.b32  	%r62, %r60, 2;
	setp.eq.s32 	%p14, %r62, 0;
	mov.f32 	%f44, 0f00000000;
	sub.f32 	%f45, %f44, %f43;
	selp.f32 	%f46, %f43, %f45, %p14;
	mul.f32 	%f10, %f4, %f46;
	@%p12 bra 	$L__BB0_24;
	setp.neu.f32 	%p15, %f6, 0f7F800000;
	@%p15 bra 	$L__BB0_19;
	mov.f32 	%f49, 0f00000000;
	mul.rn.f32 	%f112, %f2, %f49;
	mov.b32 	%r96, 0;
	bra.uni 	$L__BB0_24;
$L__BB0_19:
	mov.b32 	%r18, %f2;
	shl.b32 	%r64, %r18, 8;
	or.b32  	%r19, %r64, -2147483648;
	mov.b64 	%rd79, 0;
	mov.b32 	%r93, 0;
$L__BB0_20:
	.pragma "nounroll";
	mul.wide.u32 	%rd56, %r93, 4;
	mov.u64 	%rd57, __cudart_i2opi_f;
	add.s64 	%rd58, %rd57, %rd56;
	ld.global.nc.u32 	%r65, [%rd58];
	mad.wide.u32 	%rd59, %r65, %r19, %rd79;
	shr.u64 	%rd79, %rd59, 32;
	add.s64 	%rd60, %rd1, %rd56;
	st.local.u32 	[%rd60], %rd59;
	add.s32 	%r93, %r93, 1;
	setp.ne.s32 	%p16, %r93, 6;
	@%p16 bra 	$L__BB0_20;
	shr.u32 	%r66, %r18, 23;
	st.local.u32 	[%rd1+24], %rd79;
	and.b32  	%r22, %r66, 31;
	and.b32  	%r67, %r66, 224;
	add.s32 	%r68, %r67, -128;
	shr.u32 	%r69, %r68, 5;
	mul.wide.u32 	%rd61, %r69, 4;
	sub.s64 	%rd28, %rd1, %rd61;
	ld.local.u32 	%r94, [%rd28+24];
	ld.local.u32 	%r95, [%rd28+20];
	setp.eq.s32 	%p17, %r22, 0;
	@%p17 bra 	$L__BB0_23;
	shf.l.wrap.b32 	%r94, %r95, %r94, %r22;
	ld.local.u32 	%r70, [%rd28+16];
	shf.l.wrap.b32 	%r95, %r70, %r95, %r22;
$L__BB0_23:
	shr.u32 	%r71, %r94, 30;
	shf.l.wrap.b32 	%r72, %r95, %r94, 2;
	shl.b32 	%r73, %r95, 2;
	shr.u32 	%r74, %r72, 31;
	add.s32 	%r75, %r74, %r71;
	neg.s32 	%r76, %r75;
	setp.lt.s32 	%p18, %r18, 0;
	selp.b32 	%r96, %r76, %r75, %p18;
	xor.b32  	%r77, %r72, %r18;
	shr.s32 	%r78, %r72, 31;
	xor.b32  	%r79, %r78, %r72;
	xor.b32  	%r80, %r78, %r73;
	cvt.u64.u32 	%rd62, %r79;
	shl.b64 	%rd63, %rd62, 32;
	cvt.u64.u32 	%rd64, %r80;
	or.b64  	%rd65, %rd63, %rd64;
	cvt.rn.f64.s64 	%fd5, %rd65;
	mul.f64 	%fd6, %fd5, 0d3BF921FB54442D19;
	cvt.rn.f32.f64 	%f47, %fd6;
	neg.f32 	%f48, %f47;
	setp.lt.s32 	%p19, %r77, 0;
	selp.f32 	%f112, %f48, %f47, %p19;
$L__BB0_24:
	mul.rn.f32 	%f50, %f112, %f112;
	and.b32  	%r82, %r96, 1;
	setp.eq.b32 	%p20, %r82, 1;
	selp.f32 	%f51, 0f3F800000, %f112, %p20;
	fma.rn.f32 	%f52, %f50, %f51, 0f00000000;
	fma.rn.f32 	%f53, %f50, 0f37CBAC00, 0fBAB607ED;
	selp.f32 	%f54, %f53, 0fB94D4153, %p20;
	selp.f32 	%f55, 0f3D2AAABB, 0f3C0885E4, %p20;
	fma.rn.f32 	%f56, %f54, %f50, %f55;
	selp.f32 	%f57, 0fBEFFFFFF, 0fBE2AAAA8, %p20;
	fma.rn.f32 	%f58, %f56, %f50, %f57;
	fma.rn.f32 	%f59, %f58, %f52, %f51;
	and.b32  	%r83, %r96, 2;
	setp.eq.s32 	%p21, %r83, 0;
	mov.f32 	%f60, 0f00000000;
	sub.f32 	%f61, %f60, %f59;
	selp.f32 	%f62, %f59, %f61, %p21;
	mul.f32 	%f14, %f4, %f62;
	setp.eq.f32 	%p22, %f14, 0f00000000;
	@%p22 bra 	$L__BB0_3;
	mov.f32 	%f63, 0f41200000;
	div.rn.f32 	%f64, %f63, %f14;
	mul.f32 	%f15, %f10, %f64;
	mul.f32 	%f16, %f3, %f64;
	mul.f32 	%f65, %f14, 0f41400000;
	fma.rn.f32 	%f66, %f10, 0f00000000, %f65;
	fma.rn.f32 	%f17, %f3, 0f00000000, %f66;
	abs.f32 	%f67, %f15;
	setp.geu.f32 	%p23, %f67, 0f41200000;
	abs.f32 	%f68, %f16;
	setp.geu.f32 	%p24, %f68, 0f41200000;
	or.pred  	%p25, %p23, %p24;
	@%p25 bra 	$L__BB0_3;
	fma.rn.f32 	%f18, %f17, %f17, 0f42100000;
	setp.leu.f32 	%p26, %f18, 0f43100000;
	@%p26 bra 	$L__BB0_3;
	add.f32 	%f70, %f18, 0fC3100000;
	sqrt.rn.f32 	%f71, %f70;
	sub.f32 	%f72, %f17, %f71;
	mul.f32 	%f73, %f10, %f72;
	mul.f32 	%f74, %f14, %f72;
	mul.f32 	%f75, %f3, %f72;
	add.f32 	%f76, %f74, 0fC1400000;
	mul.f32 	%f77, %f76, %f76;
	fma.rn.f32 	%f78, %f73, %f73, %f77;
	fma.rn.f32 	%f79, %f75, %f75, %f78;
	sqrt.rn.f32 	%f80, %f79;
	rcp.rn.f32 	%f81, %f80;
	mul.f32 	%f82, %f81, %f73;
	mul.f32 	%f83, %f81, %f76;
	mul.f32 	%f84, %f81, %f75;
	mov.f32 	%f85, 0f40800000;
	sub.f32 	%f86, %f85, %f73;
	sub.f32 	%f87, %f85, %f74;
	mov.f32 	%f88, 0fBF800000;
	sub.f32 	%f89, %f88, %f75;
	mul.f32 	%f90, %f87, %f87;
	fma.rn.f32 	%f91, %f86, %f86, %f90;
	fma.rn.f32 	%f92, %f89, %f89, %f91;
	sqrt.rn.f32 	%f93, %f92;
	rcp.rn.f32 	%f94, %f93;
	mul.f32 	%f95, %f94, %f86;
	mul.f32 	%f96, %f94, %f87;
	mul.f32 	%f97, %f94, %f89;
	mul.f32 	%f98, %f96, %f83;
	fma.rn.f32 	%f99, %f82, %f95, %f98;
	fma.rn.f32 	%f100, %f84, %f97, %f99;
	setp.le.f32 	%p27, %f100, 0f00000000;
	selp.f32 	%f101, 0f00000000, %f100, %p27;
	add.f32 	%f102, %f15, 0f41200000;
	div.rn.f32 	%f103, %f102, 0f41A00000;
	mul.f32 	%f104, %f103, %f1;
	cvt.rmi.f32.f32 	%f105, %f104;
	cvt.rzi.s32.f32 	%r84, %f105;
	add.f32 	%f106, %f16, 0f41200000;
	div.rn.f32 	%f107, %f106, 0f41A00000;
	mul.f32 	%f108, %f107, %f1;
	cvt.rmi.f32.f32 	%f109, %f108;
	cvt.rzi.s32.f32 	%r85, %f109;
	mad.lo.s32 	%r86, %r84, %r32, %r85;
	mul.wide.s32 	%rd66, %r86, 4;
	add.s64 	%rd67, %rd5, %rd66;
	atom.global.add.f32 	%f110, [%rd67], %f101;
	add.s32 	%r88, %r88, %r2;
	ld.shared.u32 	%r87, [_ZZ16ray_trace_kernelPfiiE10ray_chunck];
	setp.lt.s32 	%p28, %r88, %r87;
	@%p28 bra 	$L__BB0_2;
$L__BB0_28:
	ret;

}


// ===== COMPILED SASS (sm_100) =====

	.target	sm_100

	.elftype	@"ET_EXEC"


//--------------------- .note.nv.tkinfo           --------------------------
	.section	.note.nv.tkinfo,"",@"SHT_NOTE"
	.sectionflags	@"SHF_NOTE_NV_TKINFO"
	.tkinfo
        /*0018*/ 	.word	0x00000002
        /*0030*/ 	.string	""
        /*0030*/ 	.string	"ptxas"
        /*0030*/ 	.string	"Cuda compilation tools, release 13.0, V13.0.88"
        /*0030*/ 	.string	"Build cuda_13.0.r13.0/compiler.36424714_0"
        /*0030*/ 	.string	"-arch sm_100 -m 64 "



//--------------------- .note.nv.cuinfo           --------------------------
	.section	.note.nv.cuinfo,"",@"SHT_NOTE"
	.sectionflags	@"SHF_NOTE_NV_CUINFO"
        /*0018*/ 	.short	0x0002
        /*001a*/ 	.short	0x0064
        /*001c*/ 	.short	0x0082
	.zero		2


//--------------------- .nv.info                  --------------------------
	.section	.nv.info,"",@"SHT_CUDA_INFO"
	.align	4


	//----- nvinfo : EIATTR_REGCOUNT
	.align		4
        /*0000*/ 	.byte	0x04, 0x2f
        /*0002*/ 	.short	(.L_2 - .L_1)
	.align		4
.L_1:
        /*0004*/ 	.word	index@(_Z16ray_trace_kernelPfii)
        /*0008*/ 	.word	0x0000001c


	//----- nvinfo : EIATTR_FRAME_SIZE
	.align		4
.L_2:
        /*000c*/ 	.byte	0x04, 0x11
        /*000e*/ 	.short	(.L_4 - .L_3)
	.align		4
.L_3:
        /*0010*/ 	.word	index@($__internal_2_$__cuda_sm3x_div_rn_noftz_f32_slowpath)
        /*0014*/ 	.word	0x00000020


	//----- nvinfo : EIATTR_FRAME_SIZE
	.align		4
.L_4:
        /*0018*/ 	.byte	0x04, 0x11
        /*001a*/ 	.short	(.L_6 - .L_5)
	.align		4
.L_5:
        /*001c*/ 	.word	index@($__internal_1_$__cuda_sm20_sqrt_rn_f32_slowpath)
        /*0020*/ 	.word	0x00000020


	//----- nvinfo : EIATTR_FRAME_SIZE
	.align		4
.L_6:
        /*0024*/ 	.byte	0x04, 0x11
        /*0026*/ 	.short	(.L_8 - .L_7)
	.align		4
.L_7:
        /*0028*/ 	.word	index@($__internal_0_$__cuda_sm20_rcp_rn_f32_slowpath)
        /*002c*/ 	.word	0x00000020


	//----- nvinfo : EIATTR_FRAME_SIZE
	.align		4
.L_8:
        /*0030*/ 	.byte	0x04, 0x11
        /*0032*/ 	.short	(.L_10 - .L_9)
	.align		4
.L_9:
        /*0034*/ 	.word	index@(_Z16ray_trace_kernelPfii)
        /*0038*/ 	.word	0x00000020


	//----- nvinfo : EIATTR_MIN_STACK_SIZE
	.align		4
.L_10:
        /*003c*/ 	.byte	0x04, 0x12
        /*003e*/ 	.short	(.L_12 - .L_11)
	.align		4
.L_11:
        /*0040*/ 	.word	index@(_Z16ray_trace_kernelPfii)
        /*0044*/ 	.word	0x00000020
.L_12:


//--------------------- .nv.compat                --------------------------
	.section	.nv.compat,"",@"SHT_CUDA_COMPAT_INFO"
	.align	4
        /*0000*/ 	.byte	0x02, 0x09, 0x00, 0x00, 0x02, 0x02, 0x01, 0x00, 0x02, 0x05, 0x05, 0x00, 0x03, 0x07, 0x01, 0x01
        /*0010*/ 	.byte	0x02, 0x03, 0x00, 0x00, 0x02, 0x06, 0x01, 0x00, 0x04, 0x0b, 0x08, 0x00, 0x01, 0x00, 0x00, 0x00
        /*0020*/ 	.byte	0x00, 0x00, 0x00, 0x00


//--------------------- .nv.info._Z16ray_trace_kernelPfii --------------------------
	.section	.nv.info._Z16ray_trace_kernelPfii,"",@"SHT_CUDA_INFO"
	.sectionflags	@""
	.align	4


	//----- nvinfo : EIATTR_CUDA_API_VERSION
	.align		4
        /*0000*/ 	.byte	0x04, 0x37
        /*0002*/ 	.short	(.L_14 - .L_13)
.L_13:
        /*0004*/ 	.word	0x00000082


	//----- nvinfo : EIATTR_KPARAM_INFO
	.align		4
.L_14:
        /*0008*/ 	.byte	0x04, 0x17
        /*000a*/ 	.short	(.L_16 - .L_15)
.L_15:
        /*000c*/ 	.word	0x00000000
        /*0010*/ 	.short	0x0002
        /*0012*/ 	.short	0x000c
        /*0014*/ 	.byte	0x00, 0xf0, 0x11, 0x00


	//----- nvinfo : EIATTR_KPARAM_INFO
	.align		4
.L_16:
        /*0018*/ 	.byte	0x04, 0x17
        /*001a*/ 	.short	(.L_18 - .L_17)
.L_17:
        /*001c*/ 	.word	0x00000000
        /*0020*/ 	.short	0x0001
        /*0022*/ 	.short	0x0008
        /*0024*/ 	.byte	0x00, 0xf0, 0x11, 0x00


	//----- nvinfo : EIATTR_KPARAM_INFO
	.align		4
.L_18:
        /*0028*/ 	.byte	0x04, 0x17
        /*002a*/ 	.short	(.L_20 - .L_19)
.L_19:
        /*002c*/ 	.word	0x00000000
        /*0030*/ 	.short	0x0000
        /*0032*/ 	.short	0x0000
        /*0034*/ 	.byte	0x00, 0xf5, 0x21, 0x00


	//----- nvinfo : EIATTR_SPARSE_MMA_MASK
	.align		4
.L_20:
        /*0038*/ 	.byte	0x03, 0x50
        /*003a*/ 	.short	0x0000


	//----- nvinfo : EIATTR_MAXREG_COUNT
	.align		4
        /*003c*/ 	.byte	0x03, 0x1b
        /*003e*/ 	.short	0x00ff


	//----- nvinfo : EIATTR_MERCURY_ISA_VERSION
	.align		4
        /*0040*/ 	.byte	0x03, 0x5f
        /*0042*/ 	.short	0x0101


	//----- nvinfo : EIATTR_VRC_CTA_INIT_COUNT
	.align		4
        /*0044*/ 	.byte	0x02, 0x4a
	.zero		1
	.zero		1


	//----- nvinfo : EIATTR_EXIT_INSTR_OFFSETS
	.align		4
        /*0048*/ 	.byte	0x04, 0x1c
        /*004a*/ 	.short	(.L_22 - .L_21)


	//   ....[0]....
.L_21:
        /*004c*/ 	.word	0x000001b0


	//   ....[1]....
        /*0050*/ 	.word	0x00001de0


	//----- nvinfo : EIATTR_CRS_STACK_SIZE
	.align		4
.L_22:
        /*0054*/ 	.byte	0x04, 0x1e
        /*0056*/ 	.short	(.L_24 - .L_23)
.L_23:
        /*0058*/ 	.word	0x00000000


	//----- nvinfo : EIATTR_CBANK_PARAM_SIZE
	.align		4
.L_24:
        /*005c*/ 	.byte	0x03, 0x19
        /*005e*/ 	.short	0x0010


	//----- nvinfo : EIATTR_PARAM_CBANK
	.align		4
        /*0060*/ 	.byte	0x04, 0x0a
        /*0062*/ 	.short	(.L_26 - .L_25)
	.align		4
.L_25:
        /*0064*/ 	.word	index@(.nv.constant0._Z16ray_trace_kernelPfii)
        /*0068*/ 	.short	0x0380
        /*006a*/ 	.short	0x0010


	//----- nvinfo : EIATTR_SW_WAR
	.align		4
.L_26:
        /*006c*/ 	.byte	0x04, 0x36
        /*006e*/ 	.short	(.L_28 - .L_27)
.L_27:
        /*0070*/ 	.word	0x00000008
.L_28:


//--------------------- .nv.callgraph             --------------------------
	.section	.nv.callgraph,"",@"SHT_CUDA_CALLGRAPH"
	.align	4
	.sectionentsize	8
	.align		4
        /*0000*/ 	.word	0x00000000
	.align		4
        /*0004*/ 	.word	0xffffffff
	.align		4
        /*0008*/ 	.word	0x00000000
	.align		4
        /*000c*/ 	.word	0xfffffffe
	.align		4
        /*0010*/ 	.word	0x00000000
	.align		4
        /*0014*/ 	.word	0xfffffffd
	.align		4
        /*0018*/ 	.word	0x00000000
	.align		4
        /*001c*/ 	.word	0xfffffffc


//--------------------- .nv.constant4             --------------------------
	.section	.nv.constant4,"a",@progbits
	.align	8
	.align		8
.nv.constant4:
        /*0000*/ 	.dword	__cudart_i2opi_f


//--------------------- .text._Z16ray_trace_kernelPfii --------------------------
	.section	.text._Z16ray_trace_kernelPfii,"ax",@progbits
	.align	128
        .global         _Z16ray_trace_kernelPfii
        .type           _Z16ray_trace_kernelPfii,@function
        .size           _Z16ray_trace_kernelPfii,(.L_x_61 - _Z16ray_trace_kernelPfii)
        .other          _Z16ray_trace_kernelPfii,@"STO_CUDA_ENTRY STV_DEFAULT"
_Z16ray_trace_kernelPfii:
.text._Z16ray_trace_kernelPfii:
[----:B------:R-:W0:Y:S01]  /*0000*/  LDC R1, c[0x0][0x37c] ;  /* 0x0000df00ff017b82 */ /* 0x000e220000000800 */
[----:B------:R-:W1:Y:S07]  /*0010*/  LDCU UR6, c[0x0][0x370] ;  /* 0x00006e00ff0677ac */ /* 0x000e6e0008000800 */
[----:B------:R-:W2:Y:S01]  /*0020*/  LDC R6, c[0x0][0x38c] ;  /* 0x0000e300ff067b82 */ /* 0x000ea20000000800 */
[----:B0-----:R-:W-:Y:S01]  /*0030*/  VIADD R1, R1, 0xffffffe0 ;  /* 0xffffffe001017836 */ /* 0x001fe20000000000 */
[----:B------:R-:W-:-:S06]  /*0040*/  UMOV UR4, 0x400 ;  /* 0x0000040000047882 */ /* 0x000fcc0000000000 */
[----:B------:R-:W0:Y:S01]  /*0050*/  S2UR UR5, SR_CgaCtaId ;  /* 0x00000000000579c3 */ /* 0x000e220000008800 */
[----:B-1----:R-:W1:Y:S01]  /*0060*/  I2F.U32.RP R0, UR6 ;  /* 0x0000000600007d06 */ /* 0x002e620008209000 */
[----:B------:R-:W-:-:S07]  /*0070*/  ISETP.NE.U32.AND P2, PT, RZ, UR6, PT ;  /* 0x00000006ff007c0c */ /* 0x000fce000bf45070 */
[----:B-1----:R-:W1:Y:S01]  /*0080*/  MUFU.RCP R0, R0 ;  /* 0x0000000000007308 */ /* 0x002e620000001000 */
[----:B0-----:R-:W-:Y:S01]  /*0090*/  ULEA UR4, UR5, UR4, 0x18 ;  /* 0x0000000405047291 */ /* 0x001fe2000f8ec0ff */
[----:B-1----:R-:W-:-:S06]  /*00a0*/  VIADD R2, R0, 0xffffffe ;  /* 0x0ffffffe00027836 */ /* 0x002fcc0000000000 */
[----:B------:R0:W1:Y:S02]  /*00b0*/  F2I.FTZ.U32.TRUNC.NTZ R3, R2 ;  /* 0x0000000200037305 */ /* 0x000064000021f000 */
[----:B0-----:R-:W-:Y:S01]  /*00c0*/  IMAD.MOV.U32 R2, RZ, RZ, RZ ;  /* 0x000000ffff027224 */ /* 0x001fe200078e00ff */
[----:B-1----:R-:W-:-:S05]  /*00d0*/  IADD3 R5, PT, PT, RZ, -R3, RZ ;  /* 0x80000003ff057210 */ /* 0x002fca0007ffe0ff */
[----:B------:R-:W-:-:S04]  /*00e0*/  IMAD R5, R5, UR6, RZ ;  /* 0x0000000605057c24 */ /* 0x000fc8000f8e02ff */
[----:B------:R-:W-:-:S06]  /*00f0*/  IMAD.HI.U32 R3, R3, R5, R2 ;  /* 0x0000000503037227 */ /* 0x000fcc00078e0002 */
[----:B--2---:R-:W-:-:S04]  /*0100*/  IMAD.HI.U32 R3, R3, R6, RZ ;  /* 0x0000000603037227 */ /* 0x004fc800078e00ff */
[----:B------:R-:W-:-:S04]  /*0110*/  IMAD.MOV R5, RZ, RZ, -R3 ;  /* 0x000000ffff057224 */ /* 0x000fc800078e0a03 */
[----:B------:R-:W-:-:S05]  /*0120*/  IMAD R0, R5, UR6, R6 ;  /* 0x0000000605007c24 */ /* 0x000fca000f8e0206 */
[----:B------:R-:W-:-:S13]  /*0130*/  ISETP.GE.U32.AND P0, PT, R0, UR6, PT ;  /* 0x0000000600007c0c */ /* 0x000fda000bf06070 */
[----:B------:R-:W-:Y:S01]  /*0140*/  @P0 IADD3 R0, PT, PT, R0, -UR6, RZ ;  /* 0x8000000600000c10 */ /* 0x000fe2000fffe0ff */
[----:B------:R-:W-:-:S03]  /*0150*/  @P0 VIADD R3, R3, 0x1 ;  /* 0x0000000103030836 */ /* 0x000fc60000000000 */
[----:B------:R-:W-:-:S13]  /*0160*/  ISETP.GE.U32.AND P1, PT, R0, UR6, PT ;  /* 0x0000000600007c0c */ /* 0x000fda000bf26070 */
[----:B------:R-:W-:Y:S01]  /*0170*/  @P1 VIADD R3, R3, 0x1 ;  /* 0x0000000103031836 */ /* 0x000fe20000000000 */
[----:B------:R-:W-:-:S04]  /*0180*/  @!P2 LOP3.LUT R3, RZ, UR6, RZ, 0x33, !PT ;  /* 0x00000006ff03ac12 */ /* 0x000fc8000f8e33ff */
[----:B------:R-:W-:Y:S01]  /*0190*/  ISETP.GE.AND P0, PT, R3, 0x1, PT ;  /* 0x000000010300780c */ /* 0x000fe20003f06270 */
[----:B------:R0:W-:-:S12]  /*01a0*/  STS [UR4], R3 ;  /* 0x00000003ff007988 */ /* 0x0001d80008000804 */
[----:B0-----:R-:W-:Y:S05]  /*01b0*/  @!P0 EXIT ;  /* 0x000000000000894d */ /* 0x001fea0003800000 */
[----:B------:R-:W0:Y:S01]  /*01c0*/  S2R R7, SR_TID.X ;  /* 0x0000000000077919 */ /* 0x000e220000002100 */
[----:B------:R-:W1:Y:S01]  /*01d0*/  LDCU UR4, c[0x0][0x388] ;  /* 0x00007100ff0477ac */ /* 0x000e620008000800 */
[----:B------:R-:W0:Y:S01]  /*01e0*/  S2R R0, SR_CTAID.X ;  /* 0x0000000000007919 */ /* 0x000e220000002500 */
[----:B------:R-:W2:Y:S01]  /*01f0*/  LDCU UR5, c[0x0][0x360] ;  /* 0x00006c00ff0577ac */ /* 0x000ea20008000800 */
[----:B------:R-:W3:Y:S01]  /*0200*/  LDCU.64 UR8, c[0x0][0x358] ;  /* 0x00006b00ff0877ac */ /* 0x000ee20008000a00 */
[----:B-1----:R-:W-:-:S06]  /*0210*/  UIADD3 UR4, UPT, UPT, UR4, -0x1, URZ ;  /* 0xffffffff04047890 */ /* 0x002fcc000fffe0ff */
[----:B------:R-:W-:Y:S01]  /*0220*/  I2FP.F32.S32 R9, UR4 ;  /* 0x0000000400097c45 */ /* 0x000fe20008201400 */
[----:B------:R-:W-:Y:S01]  /*0230*/  UMOV UR4, URZ ;  /* 0x000000ff00047c82 */ /* 0x000fe20008000000 */
[----:B0-----:R-:W-:Y:S01]  /*0240*/  IMAD R7, R0, UR6, R7 ;  /* 0x0000000600077c24 */ /* 0x001fe2000f8e0207 */
[----:B--2---:R-:W-:-:S04]  /*0250*/  UIMAD UR6, UR6, UR5, URZ ;  /* 0x00000005060672a4 */ /* 0x004fc8000f8e02ff */
[----:B---3--:R-:W-:-:S08]  /*0260*/  SHF.R.S32.HI R8, RZ, 0x1f, R7 ;  /* 0x0000001fff087819 */ /* 0x008fd00000011407 */
.L_x_41:
[----:B------:R-:W-:Y:S01]  /*0270*/  BSSY.RECONVERGENT B2, `(.L_x_0) ;  /* 0x0000127000027945 */ /* 0x000fe20003800200 */
[----:B------:R-:W-:Y:S01]  /*0280*/  MOV R10, R7 ;  /* 0x00000007000a7202 */ /* 0x000fe20000000f00 */
[----:B------:R-:W-:-:S07]  /*0290*/  IMAD.MOV.U32 R11, RZ, RZ, R8 ;  /* 0x000000ffff0b7224 */ /* 0x000fce00078e0008 */
.L_x_21:
[----:B------:R-:W-:Y:S01]  /*02a0*/  BSSY.RECONVERGENT B1, `(.L_x_1) ;  /* 0x0000120000017945 */ /* 0x000fe20003800200 */
.L_x_20:
[----:B------:R-:W-:Y:S01]  /*02b0*/  BSSY.RECONVERGENT B0, `(.L_x_2) ;  /* 0x0000106000007945 */ /* 0x000fe20003800200 */
.L_x_17:
[----:B------:R-:W0:Y:S01]  /*02c0*/  LDCU UR5, c[0x0][0x38c] ;  /* 0x00007180ff0577ac */ /* 0x000e220008000800 */
[----:B------:R-:W-:Y:S01]  /*02d0*/  BSSY.RECONVERGENT B3, `(.L_x_3) ;  /* 0x0000039000037945 */ /* 0x000fe20003800200 */
[----:B------:R-:W-:Y:S02]  /*02e0*/  HFMA2 R16, -RZ, RZ, 0, 0 ;  /* 0x00000000ff107431 */ /* 0x000fe400000001ff */
[----:B------:R-:W-:Y:S01]  /*02f0*/  IMAD.MOV.U32 R13, RZ, RZ, RZ ;  /* 0x000000ffff0d7224 */ /* 0x000fe200078e00ff */
[----:B------:R-:W-:Y:S01]  /*0300*/  MOV R18, RZ ;  /* 0x000000ff00127202 */ /* 0x000fe20000000f00 */
[----:B------:R-:W-:Y:S01]  /*0310*/  IMAD.MOV.U32 R14, RZ, RZ, 0x1 ;  /* 0x00000001ff0e7424 */ /* 0x000fe200078e00ff */
[----:B0-----:R-:W-:-:S04]  /*0320*/  IADD3 R10, P0, PT, R10, UR5, RZ ;  /* 0x000000050a0a7c10 */ /* 0x001fc8000ff1e0ff */
[----:B------:R-:W-:Y:S01]  /*0330*/  LEA.HI.X.SX32 R11, R6, R11, 0x1, P0 ;  /* 0x0000000b060b7211 */ /* 0x000fe200000f0eff */
[----:B------:R-:W-:-:S04]  /*0340*/  IMAD.WIDE.U32 R2, R10, 0xc8, RZ ;  /* 0x000000c80a027825 */ /* 0x000fc800078e00ff */
[----:B------:R-:W-:Y:S01]  /*0350*/  IMAD R5, R11, 0xc8, RZ ;  /* 0x000000c80b057824 */ /* 0x000fe200078e02ff */
[----:B------:R-:W-:-:S03]  /*0360*/  LOP3.LUT R15, R2, 0xfffffff8, RZ, 0xc0, !PT ;  /* 0xfffffff8020f7812 */ /* 0x000fc600078ec0ff */
[----:B------:R-:W-:Y:S01]  /*0370*/  IMAD.IADD R0, R3, 0x1, R5 ;  /* 0x0000000103007824 */ /* 0x000fe200078e0205 */
[----:B------:R-:W-:-:S04]  /*0380*/  ISETP.NE.U32.AND P0, PT, R15, RZ, PT ;  /* 0x000000ff0f00720c */ /* 0x000fc80003f05070 */
[----:B------:R-:W-:-:S04]  /*0390*/  LOP3.LUT R0, R0, 0x7fffffff, RZ, 0xc0, !PT ;  /* 0x7fffffff00007812 */ /* 0x000fc800078ec0ff */
[----:B------:R-:W-:-:S13]  /*03a0*/  ISETP.NE.AND.EX P0, PT, R0, RZ, PT, P0 ;  /* 0x000000ff0000720c */ /* 0x000fda0003f05300 */
[----:B------:R-:W-:Y:S05]  /*03b0*/  @!P0 BRA `(.L_x_4) ;  /* 0x0000000000a88947 */ /* 0x000fea0003800000 */
[----:B------:R-:W-:Y:S01]  /*03c0*/  IMAD.MOV.U32 R21, RZ, RZ, -0x1b71d7db ;  /* 0xe48e2825ff157424 */ /* 0x000fe200078e00ff */
[----:B------:R-:W-:Y:S01]  /*03d0*/  MOV R14, 0x1 ;  /* 0x00000001000e7802 */ /* 0x000fe20000000f00 */
[----:B------:R-:W-:Y:S01]  /*03e0*/  IMAD.MOV.U32 R23, RZ, RZ, 0x26f19d38 ;  /* 0x26f19d38ff177424 */ /* 0x000fe200078e00ff */
[----:B------:R-:W-:Y:S01]  /*03f0*/  MOV R13, RZ ;  /* 0x000000ff000d7202 */ /* 0x000fe20000000f00 */
[----:B------:R-:W-:Y:S02]  /*0400*/  IMAD.MOV.U32 R18, RZ, RZ, RZ ;  /* 0x000000ffff127224 */ /* 0x000fe400078e00ff */
[----:B------:R-:W-:Y:S02]  /*0410*/  IMAD.MOV.U32 R16, RZ, RZ, RZ ;  /* 0x000000ffff107224 */ /* 0x000fe400078e00ff */
[----:B------:R-:W-:Y:S02]  /*0420*/  IMAD.MOV.U32 R12, RZ, RZ, 0x1 ;  /* 0x00000001ff0c7424 */ /* 0x000fe400078e00ff */
[----:B------:R-:W-:-:S07]  /*0430*/  IMAD.MOV.U32 R20, RZ, RZ, RZ ;  /* 0x000000ffff147224 */ /* 0x000fce00078e00ff */
.L_x_7:
[----:B------:R-:W-:Y:S01]  /*0440*/  LOP3.LUT R2, R15, 0x1, RZ, 0xc0, !PT ;  /* 0x000000010f027812 */ /* 0x000fe200078ec0ff */
[-C--:B------:R-:W-:Y:S01]  /*0450*/  IMAD R17, R20, R21.reuse, RZ ;  /* 0x0000001514117224 */ /* 0x080fe200078e02ff */
[----:B------:R-:W-:Y:S01]  /*0460*/  BSSY.RECONVERGENT B4, `(.L_x_5) ;  /* 0x0000015000047945 */ /* 0x000fe20003800200 */
[C---:B------:R-:W-:Y:S01]  /*0470*/  IMAD R4, R23.reuse, R21, RZ ;  /* 0x0000001517047224 */ /* 0x040fe200078e02ff */
[----:B------:R-:W-:Y:S01]  /*0480*/  ISETP.NE.U32.AND P0, PT, R2, 0x1, PT ;  /* 0x000000010200780c */ /* 0x000fe20003f05070 */
[----:B------:R-:W-:Y:S01]  /*0490*/  IMAD.MOV.U32 R3, RZ, RZ, R20 ;  /* 0x000000ffff037224 */ /* 0x000fe200078e0014 */
[-C--:B------:R-:W-:Y:S01]  /*04a0*/  MOV R2, R12.reuse ;  /* 0x0000000c00027202 */ /* 0x080fe20000000f00 */
[-C--:B------:R-:W-:Y:S01]  /*04b0*/  IMAD R17, R23, R12.reuse, R17 ;  /* 0x0000000c17117224 */ /* 0x080fe200078e0211 */
[----:B------:R-:W-:Y:S01]  /*04c0*/  ISETP.NE.U32.AND.EX P0, PT, RZ, RZ, PT, P0 ;  /* 0x000000ffff00720c */ /* 0x000fe20003f05100 */
[C---:B------:R-:W-:Y:S02]  /*04d0*/  IMAD R19, R21.reuse, R23, R4 ;  /* 0x0000001715137224 */ /* 0x040fe400078e0204 */
[----:B------:R-:W-:-:S10]  /*04e0*/  IMAD.WIDE.U32 R2, R21, R12, R2 ;  /* 0x0000000c15027225 */ /* 0x000fd400078e0002 */
[----:B------:R-:W-:Y:S05]  /*04f0*/  @P0 BRA `(.L_x_6) ;  /* 0x00000000002c0947 */ /* 0x000fea0003800000 */
[-C--:B------:R-:W-:Y:S02]  /*0500*/  IMAD R18, R18, R21.reuse, RZ ;  /* 0x0000001512127224 */ /* 0x080fe400078e02ff */
[-C--:B------:R-:W-:Y:S02]  /*0510*/  IMAD R13, R13, R21.reuse, RZ ;  /* 0x000000150d0d7224 */ /* 0x080fe400078e02ff */
[C---:B------:R-:W-:Y:S02]  /*0520*/  IMAD R25, R23.reuse, R14, R18 ;  /* 0x0000000e17197224 */ /* 0x040fe400078e0212 */
[----:B------:R-:W-:Y:S02]  /*0530*/  IMAD R23, R23, R16, R13 ;  /* 0x0000001017177224 */ /* 0x000fe400078e020d */
[----:B------:R-:W-:Y:S02]  /*0540*/  IMAD.MOV.U32 R13, RZ, RZ, R20 ;  /* 0x000000ffff0d7224 */ /* 0x000fe400078e0014 */
[----:B------:R-:W-:-:S04]  /*0550*/  IMAD.WIDE.U32 R4, R14, R21, RZ ;  /* 0x000000150e047225 */ /* 0x000fc800078e00ff */
[----:B------:R-:W-:Y:S01]  /*0560*/  IMAD.WIDE.U32 R12, R21, R16, R12 ;  /* 0x00000010150c7225 */ /* 0x000fe200078e000c */
[----:B------:R-:W-:-:S03]  /*0570*/  IADD3 R18, PT, PT, R5, R25, RZ ;  /* 0x0000001905127210 */ /* 0x000fc60007ffe0ff */
[----:B------:R-:W-:Y:S01]  /*0580*/  IMAD.MOV.U32 R14, RZ, RZ, R4 ;  /* 0x000000ffff0e7224 */ /* 0x000fe200078e0004 */
[----:B------:R-:W-:Y:S01]  /*0590*/  MOV R16, R12 ;  /* 0x0000000c00107202 */ /* 0x000fe20000000f00 */
[----:B------:R-:W-:-:S07]  /*05a0*/  IMAD.IADD R13, R13, 0x1, R23 ;  /* 0x000000010d0d7824 */ /* 0x000fce00078e0217 */
.L_x_6:
[----:B------:R-:W-:Y:S05]  /*05b0*/  BSYNC.RECONVERGENT B4 ;  /* 0x0000000000047941 */ /* 0x000fea0003800200 */
.L_x_5:
[----:B------:R-:W-:Y:S01]  /*05c0*/  ISETP.GT.U32.AND P0, PT, R15, 0x1, PT ;  /* 0x000000010f00780c */ /* 0x000fe20003f04070 */
[----:B------:R-:W-:Y:S01]  /*05d0*/  IMAD.WIDE.U32 R4, R21, R21, RZ ;  /* 0x0000001515047225 */ /* 0x000fe200078e00ff */
[--C-:B------:R-:W-:Y:S02]  /*05e0*/  SHF.R.U64 R15, R15, 0x1, R0.reuse ;  /* 0x000000010f0f7819 */ /* 0x100fe40000001200 */
[----:B------:R-:W-:Y:S01]  /*05f0*/  ISETP.GT.U32.AND.EX P0, PT, R0, RZ, PT, P0 ;  /* 0x000000ff0000720c */ /* 0x000fe20003f04100 */
[----:B------:R-:W-:Y:S01]  /*0600*/  IMAD.IADD R20, R3, 0x1, R17 ;  /* 0x0000000103147824 */ /* 0x000fe200078e0211 */
[----:B------:R-:W-:Y:S01]  /*0610*/  SHF.R.U32.HI R0, RZ, 0x1, R0 ;  /* 0x00000001ff007819 */ /* 0x000fe20000011600 */
[----:B------:R-:W-:Y:S01]  /*0620*/  IMAD.MOV.U32 R12, RZ, RZ, R2 ;  /* 0x000000ffff0c7224 */ /* 0x000fe200078e0002 */
[----:B------:R-:W-:Y:S01]  /*0630*/  IADD3 R23, PT, PT, R5, R19, RZ ;  /* 0x0000001305177210 */ /* 0x000fe20007ffe0ff */
[----:B------:R-:W-:-:S08]  /*0640*/  IMAD.MOV.U32 R21, RZ, RZ, R4 ;  /* 0x000000ffff157224 */ /* 0x000fd000078e0004 */
[----:B------:R-:W-:Y:S05]  /*0650*/  @P0 BRA `(.L_x_7) ;  /* 0xfffffffc00780947 */ /* 0x000fea000383ffff */
.L_x_4:
[----:B------:R-:W-:Y:S05]  /*0660*/  BSYNC.RECONVERGENT B3 ;  /* 0x0000000000037941 */ /* 0x000fea0003800200 */
.L_x_3:
[-C--:B------:R-:W-:Y:S01]  /*0670*/  IMAD R18, R18, R10.reuse, RZ ;  /* 0x0000000a12127224 */ /* 0x080fe200078e02ff */
[----:B------:R-:W-:Y:S01]  /*0680*/  UMOV UR10, 0x542fe938 ;  /* 0x542fe938000a7882 */ /* 0x000fe20000000000 */
[----:B------:R-:W-:Y:S01]  /*0690*/  IMAD.MOV.U32 R17, RZ, RZ, R13 ;  /* 0x000000ffff117224 */ /* 0x000fe200078e000d */
[----:B------:R-:W-:Y:S01]  /*06a0*/  MOV R13, 0x26f19d38 ;  /* 0x26f19d38000d7802 */ /* 0x000fe20000000f00 */
[C---:B------:R-:W-:Y:S01]  /*06b0*/  IMAD R5, R14.reuse, R11, R18 ;  /* 0x0000000b0e057224 */ /* 0x040fe200078e0212 */
[----:B------:R-:W-:Y:S01]  /*06c0*/  UMOV UR11, 0x400921fb ;  /* 0x400921fb000b7882 */ /* 0x000fe20000000000 */
[----:B------:R-:W-:Y:S01]  /*06d0*/  IMAD.WIDE.U32 R2, R14, R10, R16 ;  /* 0x0000000a0e027225 */ /* 0x000fe200078e0010 */
[----:B------:R-:W-:Y:S03]  /*06e0*/  BSSY.RECONVERGENT B3, `(.L_x_8) ;  /* 0x0000028000037945 */ /* 0x000fe60003800200 */
[----:B------:R-:W-:Y:S01]  /*06f0*/  IMAD.MOV.U32 R4, RZ, RZ, 0x1 ;  /* 0x00000001ff047424 */ /* 0x000fe200078e00ff */
[----:B------:R-:W-:Y:S01]  /*0700*/  IADD3 R0, PT, PT, R3, R5, RZ ;  /* 0x0000000503007210 */ /* 0x000fe20007ffe0ff */
[----:B------:R-:W-:-:S02]  /*0710*/  HFMA2 R5, -RZ, RZ, 0, 0 ;  /* 0x00000000ff057431 */ /* 0x000fc400000001ff */
[----:B------:R-:W-:Y:S02]  /*0720*/  IMAD.MOV.U32 R12, RZ, RZ, -0x1b71d7da ;  /* 0xe48e2826ff0c7424 */ /* 0x000fe400078e00ff */
[C---:B------:R-:W-:Y:S02]  /*0730*/  IMAD R3, R0.reuse, -0x1b71d7db, RZ ;  /* 0xe48e282500037824 */ /* 0x040fe400078e02ff */
[----:B------:R-:W-:Y:S02]  /*0740*/  IMAD R15, R0, 0x77579559, RZ ;  /* 0x77579559000f7824 */ /* 0x000fe400078e02ff */
[C---:B------:R-:W-:Y:S02]  /*0750*/  IMAD R3, R2.reuse, 0x26f19d38, R3 ;  /* 0x26f19d3802037824 */ /* 0x040fe400078e0203 */
[----:B------:R-:W-:-:S04]  /*0760*/  IMAD.WIDE.U32 R4, R2, -0x1b71d7db, R4 ;  /* 0xe48e282502047825 */ /* 0x000fc800078e0004 */
[----:B------:R-:W-:Y:S02]  /*0770*/  IMAD.IADD R5, R5, 0x1, R3 ;  /* 0x0000000105057824 */ /* 0x000fe400078e0203 */
[----:B------:R-:W-:-:S03]  /*0780*/  IMAD.WIDE.U32 R12, R2, 0x77579559, R12 ;  /* 0x77579559020c7825 */ /* 0x000fc600078e000c */
[----:B------:R-:W-:Y:S01]  /*0790*/  LOP3.LUT R5, R5, 0x7fffffff, RZ, 0xc0, !PT ;  /* 0x7fffffff05057812 */ /* 0x000fe200078ec0ff */
[----:B------:R-:W-:-:S03]  /*07a0*/  IMAD R15, R2, -0x46d9875e, R15 ;  /* 0xb92678a2020f7824 */ /* 0x000fc600078e020f */
[----:B------:R-:W0:Y:S02]  /*07b0*/  I2F.U64 R4, R4 ;  /* 0x0000000400047312 */ /* 0x000e240000301000 */
[----:B------:R-:W-:Y:S01]  /*07c0*/  IADD3 R14, PT, PT, R13, R15, RZ ;  /* 0x0000000f0d0e7210 */ /* 0x000fe20007ffe0ff */
[----:B------:R-:W-:-:S03]  /*07d0*/  HFMA2 R13, -RZ, RZ, 2, 0 ;  /* 0x40000000ff0d7431 */ /* 0x000fc600000001ff */
[----:B------:R-:W-:Y:S01]  /*07e0*/  LOP3.LUT R15, R14, 0x7fffffff, RZ, 0xc0, !PT ;  /* 0x7fffffff0e0f7812 */ /* 0x000fe200078ec0ff */
[----:B------:R-:W-:-:S06]  /*07f0*/  IMAD.MOV.U32 R14, RZ, RZ, R12 ;  /* 0x000000ffff0e7224 */ /* 0x000fcc00078e000c */
[----:B------:R-:W1:Y:S01]  /*0800*/  I2F.U64 R14, R14 ;  /* 0x0000000e000e7312 */ /* 0x000e620000301000 */
[----:B0-----:R-:W-:-:S04]  /*0810*/  FMUL R3, R4, 1.084202172485504434e-19 ;  /* 0x2000000004037820 */ /* 0x001fc80000400000 */
[----:B------:R-:W-:-:S04]  /*0820*/  FFMA R0, R4, 1.084202172485504434e-19, R3 ;  /* 0x2000000004007823 */ /* 0x000fc80000000003 */
[----:B------:R-:W0:Y:S01]  /*0830*/  F2F.F64.F32 R2, R0 ;  /* 0x0000000000027310 */ /* 0x000e220000201800 */
[----:B-1----:R-:W-:-:S04]  /*0840*/  FMUL R12, R14, 1.084202172485504434e-19 ;  /* 0x200000000e0c7820 */ /* 0x002fc80000400000 */
[----:B------:R-:W-:-:S04]  /*0850*/  FFMA R12, R12, R13, -1 ;  /* 0xbf8000000c0c7423 */ /* 0x000fc8000000000d */
[----:B------:R-:W-:Y:S01]  /*0860*/  FFMA R17, -R12, R12, 1 ;  /* 0x3f8000000c117423 */ /* 0x000fe2000000010c */
[----:B0-----:R-:W-:-:S03]  /*0870*/  DMUL R2, R2, UR10 ;  /* 0x0000000a02027c28 */ /* 0x001fc60008000000 */
[----:B------:R-:W-:Y:S01]  /*0880*/  VIADD R4, R17, 0xf3000000 ;  /* 0xf300000011047836 */ /* 0x000fe20000000000 */
[----:B------:R0:W1:Y:S04]  /*0890*/  MUFU.RSQ R16, R17 ;  /* 0x0000001100107308 */ /* 0x0000680000001400 */
[----:B------:R-:W-:-:S04]  /*08a0*/  ISETP.GT.U32.AND P0, PT, R4, 0x727fffff, PT ;  /* 0x727fffff0400780c */ /* 0x000fc80003f04070 */
[----:B------:R0:W2:Y:S09]  /*08b0*/  F2F.F32.F64 R13, R2 ;  /* 0x00000002000d7310 */ /* 0x0000b20000301000 */
[----:B-1----:R-:W-:Y:S05]  /*08c0*/  @!P0 BRA `(.L_x_9) ;  /* 0x0000000000148947 */ /* 0x002fea0003800000 */
[----:B------:R-:W-:Y:S02]  /*08d0*/  MOV R0, R17 ;  /* 0x0000001100007202 */ /* 0x000fe40000000f00 */
[----:B0-----:R-:W-:-:S07]  /*08e0*/  MOV R2, 0x900 ;  /* 0x0000090000027802 */ /* 0x001fce0000000f00 */
[----:B--2---:R-:W-:Y:S05]  /*08f0*/  CALL.REL.NOINC `($__internal_1_$__cuda_sm20_sqrt_rn_f32_slowpath) ;  /* 0x0000001800147944 */ /* 0x004fea0003c00000 */
[----:B------:R-:W-:Y:S01]  /*0900*/  IMAD.MOV.U32 R14, RZ, RZ, R0 ;  /* 0x000000ffff0e7224 */ /* 0x000fe200078e0000 */
[----:B------:R-:W-:Y:S06]  /*0910*/  BRA `(.L_x_10) ;  /* 0x0000000000107947 */ /* 0x000fec0003800000 */
.L_x_9:
[----:B------:R-:W-:Y:S01]  /*0920*/  FMUL.FTZ R14, R17, R16 ;  /* 0x00000010110e7220 */ /* 0x000fe20000410000 */
[----:B------:R-:W-:-:S03]  /*0930*/  FMUL.FTZ R0, R16, 0.5 ;  /* 0x3f00000010007820 */ /* 0x000fc60000410000 */
[----:B0-----:R-:W-:-:S04]  /*0940*/  FFMA R3, -R14, R14, R17 ;  /* 0x0000000e0e037223 */ /* 0x001fc80000000111 */
[----:B------:R-:W-:-:S07]  /*0950*/  FFMA R14, R3, R0, R14 ;  /* 0x00000000030e7223 */ /* 0x000fce000000000e */
.L_x_10:
[----:B------:R-:W-:Y:S05]  /*0960*/  BSYNC.RECONVERGENT B3 ;  /* 0x0000000000037941 */ /* 0x000fea0003800200 */
.L_x_8:
[C---:B--2---:R-:W-:Y:S01]  /*0970*/  FMUL R0, R13.reuse, 0.63661974668502807617 ;  /* 0x3f22f9830d007820 */ /* 0x044fe20000400000 */
[----:B------:R-:W-:Y:S01]  /*0980*/  FSETP.GE.AND P0, PT, |R13|, 105615, PT ;  /* 0x47ce47800d00780b */ /* 0x000fe20003f06200 */
[----:B------:R-:W-:Y:S04]  /*0990*/  BSSY.RECONVERGENT B3, `(.L_x_11) ;  /* 0x000003c000037945 */ /* 0x000fe80003800200 */
[----:B------:R-:W0:Y:S02]  /*09a0*/  F2I.NTZ R0, R0 ;  /* 0x0000000000007305 */ /* 0x000e240000203100 */
[-C--:B0-----:R-:W-:Y:S02]  /*09b0*/  I2FP.F32.S32 R2, R0.reuse ;  /* 0x0000000000027245 */ /* 0x081fe40000201400 */
[----:B------:R-:W-:-:S03]  /*09c0*/  MOV R22, R0 ;  /* 0x0000000000167202 */ /* 0x000fc60000000f00 */
[----:B------:R-:W-:-:S04]  /*09d0*/  FFMA R3, R2, -1.5707962512969970703, R13 ;  /* 0xbfc90fda02037823 */ /* 0x000fc8000000000d */
[----:B------:R-:W-:-:S04]  /*09e0*/  FFMA R3, R2, -7.5497894158615963534e-08, R3 ;  /* 0xb3a2216802037823 */ /* 0x000fc80000000003 */
[----:B------:R-:W-:-:S04]  /*09f0*/  FFMA R21, R2, -5.3903029534742383927e-15, R3 ;  /* 0xa7c234c502157823 */ /* 0x000fc80000000003 */
[----:B------:R-:W-:Y:S01]  /*0a00*/  IMAD.MOV.U32 R2, RZ, RZ, R21 ;  /* 0x000000ffff027224 */ /* 0x000fe200078e0015 */
[----:B------:R-:W-:Y:S06]  /*0a10*/  @!P0 BRA `(.L_x_12) ;  /* 0x0000000000cc8947 */ /* 0x000fec0003800000 */
[----:B------:R-:W-:-:S13]  /*0a20*/  FSETP.NEU.AND P0, PT, |R13|, +INF , PT ;  /* 0x7f8000000d00780b */ /* 0x000fda0003f0d200 */
[----:B------:R-:W-:Y:S01]  /*0a30*/  @!P0 FMUL R2, RZ, R13 ;  /* 0x0000000dff028220 */ /* 0x000fe20000400000 */
[----:B------:R-:W-:Y:S01]  /*0a40*/  @!P0 MOV R0, RZ ;  /* 0x000000ff00008202 */ /* 0x000fe20000000f00 */
[----:B------:R-:W-:Y:S06]  /*0a50*/  @!P0 BRA `(.L_x_12) ;  /* 0x0000000000bc8947 */ /* 0x000fec0003800000 */
[----:B------:R-:W0:Y:S01]  /*0a60*/  LDC.64 R2, c[0x4][RZ] ;  /* 0x01000000ff027b82 */ /* 0x000e220000000a00 */
[----:B------:R-:W-:Y:S02]  /*0a70*/  IMAD.SHL.U32 R0, R13, 0x100, RZ ;  /* 0x000001000d007824 */ /* 0x000fe400078e00ff */
[----:B------:R-:W-:Y:S02]  /*0a80*/  HFMA2 R15, -RZ, RZ, 0, 0 ;  /* 0x00000000ff0f7431 */ /* 0x000fe400000001ff */
[----:B------:R-:W-:Y:S01]  /*0a90*/  IMAD.MOV.U32 R18, RZ, RZ, RZ ;  /* 0x000000ffff127224 */ /* 0x000fe200078e00ff */
[----:B------:R-:W-:Y:S01]  /*0aa0*/  UMOV UR5, URZ ;  /* 0x000000ff00057c82 */ /* 0x000fe20008000000 */
[----:B------:R-:W-:-:S07]  /*0ab0*/  LOP3.LUT R23, R0, 0x80000000, RZ, 0xfc, !PT ;  /* 0x8000000000177812 */ /* 0x000fce00078efcff */
.L_x_13:
[----:B0-----:R-:W-:-:S06]  /*0ac0*/  IMAD.WIDE.U32 R4, R18, 0x4, R2 ;  /* 0x0000000412047825 */ /* 0x001fcc00078e0002 */
[----:B------:R-:W2:Y:S01]  /*0ad0*/  LDG.E.CONSTANT R4, desc[UR8][R4.64] ;  /* 0x0000000804047981 */ /* 0x000ea2000c1e9900 */
[C---:B-1----:R-:W-:Y:S01]  /*0ae0*/  LEA R0, R18.reuse, R1, 0x2 ;  /* 0x0000000112007211 */ /* 0x042fe200078e10ff */
[----:B------:R-:W-:-:S05]  /*0af0*/  VIADD R18, R18, 0x1 ;  /* 0x0000000112127836 */ /* 0x000fca0000000000 */
[----:B------:R-:W-:Y:S01]  /*0b00*/  ISETP.NE.AND P0, PT, R18, 0x6, PT ;  /* 0x000000061200780c */ /* 0x000fe20003f05270 */
[----:B--2---:R-:W-:-:S03]  /*0b10*/  IMAD.WIDE.U32 R16, R4, R23, RZ ;  /* 0x0000001704107225 */ /* 0x004fc600078e00ff */
[----:B------:R-:W-:-:S04]  /*0b20*/  IADD3 R19, P1, PT, R16, R15, RZ ;  /* 0x0000000f10137210 */ /* 0x000fc80007f3e0ff */
[----:B------:R-:W-:Y:S01]  /*0b30*/  IADD3.X R15, PT, PT, R17, UR5, RZ, P1, !PT ;  /* 0x00000005110f7c10 */ /* 0x000fe20008ffe4ff */
[----:B------:R1:W-:Y:S04]  /*0b40*/  STL [R0], R19 ;  /* 0x0000001300007387 */ /* 0x0003e80000100800 */
[----:B------:R-:W-:Y:S05]  /*0b50*/  @P0 BRA `(.L_x_13) ;  /* 0xfffffffc00d80947 */ /* 0x000fea000383ffff */
[----:B------:R-:W-:Y:S01]  /*0b60*/  SHF.R.U32.HI R4, RZ, 0x17, R13 ;  /* 0x00000017ff047819 */ /* 0x000fe2000001160d */
[----:B------:R0:W-:Y:S03]  /*0b70*/  STL [R1+0x18], R15 ;  /* 0x0000180f01007387 */ /* 0x0001e60000100800 */
[C---:B-1----:R-:W-:Y:S02]  /*0b80*/  LOP3.LUT R0, R4.reuse, 0xe0, RZ, 0xc0, !PT ;  /* 0x000000e004007812 */ /* 0x042fe400078ec0ff */
[----:B------:R-:W-:Y:S02]  /*0b90*/  LOP3.LUT P0, RZ, R4, 0x1f, RZ, 0xc0, !PT ;  /* 0x0000001f04ff7812 */ /* 0x000fe4000780c0ff */
[----:B------:R-:W-:-:S04]  /*0ba0*/  IADD3 R0, PT, PT, R0, -0x80, RZ ;  /* 0xffffff8000007810 */ /* 0x000fc80007ffe0ff */
[----:B------:R-:W-:-:S05]  /*0bb0*/  SHF.R.U32.HI R0, RZ, 0x5, R0 ;  /* 0x00000005ff007819 */ /* 0x000fca0000011600 */
[----:B------:R-:W-:-:S05]  /*0bc0*/  IMAD R16, R0, -0x4, R1 ;  /* 0xfffffffc00107824 */ /* 0x000fca00078e0201 */
[----:B------:R-:W2:Y:S04]  /*0bd0*/  LDL R0, [R16+0x18] ;  /* 0x0000180010007983 */ /* 0x000ea80000100800 */
[----:B------:R-:W2:Y:S04]  /*0be0*/  LDL R3, [R16+0x14] ;  /* 0x0000140010037983 */ /* 0x000ea80000100800 */
[----:B------:R-:W3:Y:S01]  /*0bf0*/  @P0 LDL R2, [R16+0x10] ;  /* 0x0000100010020983 */ /* 0x000ee20000100800 */
[----:B------:R-:W-:Y:S01]  /*0c00*/  LOP3.LUT R4, R4, 0x1f, RZ, 0xc0, !PT ;  /* 0x0000001f04047812 */ /* 0x000fe200078ec0ff */
[----:B------:R-:W-:Y:S01]  /*0c10*/  UMOV UR10, 0x54442d19 ;  /* 0x54442d19000a7882 */ /* 0x000fe20000000000 */
[----:B------:R-:W-:-:S02]  /*0c20*/  UMOV UR11, 0x3bf921fb ;  /* 0x3bf921fb000b7882 */ /* 0x000fc40000000000 */
[-C--:B--2---:R-:W-:Y:S02]  /*0c30*/  @P0 SHF.L.W.U32.HI R0, R3, R4.reuse, R0 ;  /* 0x0000000403000219 */ /* 0x084fe40000010e00 */
[----:B---3--:R-:W-:Y:S02]  /*0c40*/  @P0 SHF.L.W.U32.HI R3, R2, R4, R3 ;  /* 0x0000000402030219 */ /* 0x008fe40000010e03 */
[----:B------:R-:W-:Y:S02]  /*0c50*/  ISETP.GE.AND P0, PT, R13, RZ, PT ;  /* 0x000000ff0d00720c */ /* 0x000fe40003f06270 */
[C---:B------:R-:W-:Y:S01]  /*0c60*/  SHF.L.W.U32.HI R4, R3.reuse, 0x2, R0 ;  /* 0x0000000203047819 */ /* 0x040fe20000010e00 */
[----:B------:R-:W-:-:S03]  /*0c70*/  IMAD.SHL.U32 R3, R3, 0x4, RZ ;  /* 0x0000000403037824 */ /* 0x000fc600078e00ff */
[----:B------:R-:W-:Y:S02]  /*0c80*/  SHF.R.S32.HI R5, RZ, 0x1f, R4 ;  /* 0x0000001fff057819 */ /* 0x000fe40000011404 */
[----:B0-----:R-:W-:Y:S02]  /*0c90*/  LOP3.LUT R15, R4, R13, RZ, 0x3c, !PT ;  /* 0x0000000d040f7212 */ /* 0x001fe400078e3cff */
[C---:B------:R-:W-:Y:S02]  /*0ca0*/  LOP3.LUT R2, R5.reuse, R3, RZ, 0x3c, !PT ;  /* 0x0000000305027212 */ /* 0x040fe400078e3cff */
[----:B------:R-:W-:Y:S02]  /*0cb0*/  LOP3.LUT R3, R5, R4, RZ, 0x3c, !PT ;  /* 0x0000000405037212 */ /* 0x000fe400078e3cff */
[----:B------:R-:W-:Y:S02]  /*0cc0*/  SHF.R.U32.HI R5, RZ, 0x1e, R0 ;  /* 0x0000001eff057819 */ /* 0x000fe40000011600 */
[----:B------:R-:W-:-:S02]  /*0cd0*/  ISETP.GE.AND P1, PT, R15, RZ, PT ;  /* 0x000000ff0f00720c */ /* 0x000fc40003f26270 */
[----:B------:R-:W0:Y:S01]  /*0ce0*/  I2F.F64.S64 R2, R2 ;  /* 0x0000000200027312 */ /* 0x000e220000301c00 */
[----:B------:R-:W-:-:S04]  /*0cf0*/  LEA.HI R0, R4, R5, RZ, 0x1 ;  /* 0x0000000504007211 */ /* 0x000fc800078f08ff */
[----:B------:R-:W-:-:S05]  /*0d00*/  IADD3 R4, PT, PT, -R0, RZ, RZ ;  /* 0x000000ff00047210 */ /* 0x000fca0007ffe1ff */
[----:B------:R-:W-:Y:S01]  /*0d10*/  @!P0 IMAD.MOV.U32 R0, RZ, RZ, R4 ;  /* 0x000000ffff008224 */ /* 0x000fe200078e0004 */
[----:B0-----:R-:W-:-:S10]  /*0d20*/  DMUL R16, R2, UR10 ;  /* 0x0000000a02107c28 */ /* 0x001fd40008000000 */
[----:B------:R-:W0:Y:S02]  /*0d30*/  F2F.F32.F64 R16, R16 ;  /* 0x0000001000107310 */ /* 0x000e240000301000 */
[----:B0-----:R-:W-:-:S07]  /*0d40*/  FSEL R2, -R16, R16, !P1 ;  /* 0x0000001010027208 */ /* 0x001fce0004800100 */
.L_x_12:
[----:B------:R-:W-:Y:S05]  /*0d50*/  BSYNC.RECONVERGENT B3 ;  /* 0x0000000000037941 */ /* 0x000fea0003800200 */
.L_x_11:
[----:B------:R-:W-:Y:S01]  /*0d60*/  MOV R18, 0x37cbac00 ;  /* 0x37cbac0000127802 */ /* 0x000fe20000000f00 */
[----:B------:R-:W-:Y:S01]  /*0d70*/  FMUL R3, R2, R2 ;  /* 0x0000000202037220 */ /* 0x000fe20000400000 */
[C---:B------:R-:W-:Y:S01]  /*0d80*/  LOP3.LUT R5, R0.reuse, 0x1, RZ, 0xc0, !PT ;  /* 0x0000000100057812 */ /* 0x040fe200078ec0ff */
[----:B------:R-:W-:Y:S01]  /*0d90*/  IMAD.MOV.U32 R19, RZ, RZ, 0x3c0885e4 ;  /* 0x3c0885e4ff137424 */ /* 0x000fe200078e00ff */
[----:B------:R-:W-:Y:S01]  /*0da0*/  IADD3 R0, PT, PT, R0, 0x1, RZ ;  /* 0x0000000100007810 */ /* 0x000fe20007ffe0ff */
[----:B------:R-:W-:Y:S01]  /*0db0*/  FFMA R4, R3, R18, -0.0013887860113754868507 ;  /* 0xbab607ed03047423 */ /* 0x000fe20000000012 */
[----:B------:R-:W-:Y:S01]  /*0dc0*/  ISETP.NE.U32.AND P0, PT, R5, 0x1, PT ;  /* 0x000000010500780c */ /* 0x000fe20003f05070 */
[----:B------:R-:W-:Y:S01]  /*0dd0*/  IMAD.MOV.U32 R20, RZ, RZ, 0x3e2aaaa8 ;  /* 0x3e2aaaa8ff147424 */ /* 0x000fe200078e00ff */
[----:B------:R-:W-:Y:S01]  /*0de0*/  LOP3.LUT P1, RZ, R0, 0x2, RZ, 0xc0, !PT ;  /* 0x0000000200ff7812 */ /* 0x000fe2000782c0ff */
[----:B------:R-:W-:Y:S01]  /*0df0*/  BSSY.RECONVERGENT B3, `(.L_x_14) ;  /* 0x0000040000037945 */ /* 0x000fe20003800200 */
[----:B------:R-:W-:-:S02]  /*0e00*/  FSEL R4, R4, -0.00019574658654164522886, P0 ;  /* 0xb94d415304047808 */ /* 0x000fc40000000000 */
[----:B------:R-:W-:Y:S02]  /*0e10*/  FSEL R16, R19, 0.041666727513074874878, !P0 ;  /* 0x3d2aaabb13107808 */ /* 0x000fe40004000000 */
[----:B------:R-:W-:Y:S02]  /*0e20*/  FSEL R0, R2, 1, !P0 ;  /* 0x3f80000002007808 */ /* 0x000fe40004000000 */
[----:B------:R-:W-:Y:S01]  /*0e30*/  FSEL R15, -R20, -0.4999999701976776123, !P0 ;  /* 0xbeffffff140f7808 */ /* 0x000fe20004000100 */
[----:B------:R-:W-:Y:S01]  /*0e40*/  FFMA R4, R3, R4, R16 ;  /* 0x0000000403047223 */ /* 0x000fe20000000010 */
[----:B------:R-:W-:Y:S01]  /*0e50*/  FSETP.GE.AND P0, PT, |R13|, 105615, PT ;  /* 0x47ce47800d00780b */ /* 0x000fe20003f06200 */
[C---:B------:R-:W-:Y:S02]  /*0e60*/  FFMA R5, R3.reuse, R0, RZ ;  /* 0x0000000003057223 */ /* 0x040fe400000000ff */
[----:B------:R-:W-:-:S04]  /*0e70*/  FFMA R4, R3, R4, R15 ;  /* 0x0000000403047223 */ /* 0x000fc8000000000f */
[----:B------:R-:W-:-:S04]  /*0e80*/  FFMA R5, R5, R4, R0 ;  /* 0x0000000405057223 */ /* 0x000fc80000000000 */
[----:B------:R-:W-:-:S04]  /*0e90*/  @P1 FADD R5, RZ, -R5 ;  /* 0x80000005ff051221 */ /* 0x000fc80000000000 */
[----:B------:R-:W-:Y:S01]  /*0ea0*/  FMUL R15, R5, R14 ;  /* 0x0000000e050f7220 */ /* 0x000fe20000400000 */
        /* <DEDUP_REMOVED lines=11> */
.L_x_16:
        /* <DEDUP_REMOVED lines=12> */
[C---:B------:R-:W-:Y:S02]  /*1020*/  LOP3.LUT R2, R5.reuse, 0xe0, RZ, 0xc0, !PT ;  /* 0x000000e005027812 */ /* 0x040fe400078ec0ff */
        /* <DEDUP_REMOVED lines=9> */
[----:B------:R-:W-:Y:S01]  /*10c0*/  UMOV UR11, 0x3bf921fb ;  /* 0x3bf921fb000b7882 */ /* 0x000fe20000000000 */
[----:B------:R-:W-:-:S02]  /*10d0*/  ISETP.GE.AND P1, PT, R13, RZ, PT ;  /* 0x000000ff0d00720c */ /* 0x000fc40003f26270 */
[-C--:B--2---:R-:W-:Y:S02]  /*10e0*/  @P0 SHF.L.W.U32.HI R4, R3, R5.reuse, R4 ;  /* 0x0000000503040219 */ /* 0x084fe40000010e04 */
[----:B---3--:R-:W-:-:S04]  /*10f0*/  @P0 SHF.L.W.U32.HI R3, R2, R5, R3 ;  /* 0x0000000502030219 */ /* 0x008fc80000010e03 */
[C---:B-1----:R-:W-:Y:S01]  /*1100*/  SHF.L.W.U32.HI R22, R3.reuse, 0x2, R4 ;  /* 0x0000000203167819 */ /* 0x042fe20000010e04 */
[----:B------:R-:W-:-:S03]  /*1110*/  IMAD.SHL.U32 R3, R3, 0x4, RZ ;  /* 0x0000000403037824 */ /* 0x000fc600078e00ff */
[----:B------:R-:W-:Y:S02]  /*1120*/  SHF.R.S32.HI R5, RZ, 0x1f, R22 ;  /* 0x0000001fff057819 */ /* 0x000fe40000011416 */
[----:B------:R-:W-:Y:S02]  /*1130*/  LOP3.LUT R13, R22, R13, RZ, 0x3c, !PT ;  /* 0x0000000d160d7212 */ /* 0x000fe400078e3cff */
[C---:B------:R-:W-:Y:S02]  /*1140*/  LOP3.LUT R2, R5.reuse, R3, RZ, 0x3c, !PT ;  /* 0x0000000305027212 */ /* 0x040fe400078e3cff */
[----:B------:R-:W-:Y:S02]  /*1150*/  LOP3.LUT R3, R5, R22, RZ, 0x3c, !PT ;  /* 0x0000001605037212 */ /* 0x000fe400078e3cff */
[----:B------:R-:W-:Y:S02]  /*1160*/  SHF.R.U32.HI R5, RZ, 0x1e, R4 ;  /* 0x0000001eff057819 */ /* 0x000fe40000011604 */
[----:B------:R-:W-:-:S02]  /*1170*/  ISETP.GE.AND P0, PT, R13, RZ, PT ;  /* 0x000000ff0d00720c */ /* 0x000fc40003f06270 */
[----:B------:R-:W1:Y:S01]  /*1180*/  I2F.F64.S64 R2, R2 ;  /* 0x0000000200027312 */ /* 0x000e620000301c00 */
[----:B------:R-:W-:-:S04]  /*1190*/  LEA.HI R22, R22, R5, RZ, 0x1 ;  /* 0x0000000516167211 */ /* 0x000fc800078f08ff */
[----:B0-----:R-:W-:-:S05]  /*11a0*/  IADD3 R0, PT, PT, -R22, RZ, RZ ;  /* 0x000000ff16007210 */ /* 0x001fca0007ffe1ff */
[----:B------:R-:W-:Y:S01]  /*11b0*/  @!P1 IMAD.MOV.U32 R22, RZ, RZ, R0 ;  /* 0x000000ffff169224 */ /* 0x000fe200078e0000 */
[----:B-1----:R-:W-:-:S10]  /*11c0*/  DMUL R16, R2, UR10 ;  /* 0x0000000a02107c28 */ /* 0x002fd40008000000 */
[----:B------:R-:W0:Y:S02]  /*11d0*/  F2F.F32.F64 R16, R16 ;  /* 0x0000001000107310 */ /* 0x000e240000301000 */
[----:B0-----:R-:W-:-:S07]  /*11e0*/  FSEL R21, -R16, R16, !P0 ;  /* 0x0000001010157208 */ /* 0x001fce0004000100 */
.L_x_15:
[----:B------:R-:W-:Y:S05]  /*11f0*/  BSYNC.RECONVERGENT B3 ;  /* 0x0000000000037941 */ /* 0x000fea0003800200 */
.L_x_14:
[----:B------:R-:W-:Y:S01]  /*1200*/  FMUL R0, R21, R21 ;  /* 0x0000001515007220 */ /* 0x000fe20000400000 */
[C---:B------:R-:W-:Y:S02]  /*1210*/  LOP3.LUT R2, R22.reuse, 0x1, RZ, 0xc0, !PT ;  /* 0x0000000116027812 */ /* 0x040fe400078ec0ff */
[----:B------:R-:W-:Y:S01]  /*1220*/  LOP3.LUT P1, RZ, R22, 0x2, RZ, 0xc0, !PT ;  /* 0x0000000216ff7812 */ /* 0x000fe2000782c0ff */
[----:B------:R-:W-:Y:S01]  /*1230*/  FFMA R18, R0, R18, -0.0013887860113754868507 ;  /* 0xbab607ed00127423 */ /* 0x000fe20000000012 */
[----:B------:R-:W-:-:S04]  /*1240*/  ISETP.NE.U32.AND P0, PT, R2, 0x1, PT ;  /* 0x000000010200780c */ /* 0x000fc80003f05070 */
[----:B------:R-:W-:Y:S02]  /*1250*/  FSEL R19, R19, 0.041666727513074874878, P0 ;  /* 0x3d2aaabb13137808 */ /* 0x000fe40000000000 */
[----:B------:R-:W-:Y:S02]  /*1260*/  FSEL R3, R18, -0.00019574658654164522886, !P0 ;  /* 0xb94d415312037808 */ /* 0x000fe40004000000 */
[----:B------:R-:W-:Y:S02]  /*1270*/  FSEL R21, R21, 1, P0 ;  /* 0x3f80000015157808 */ /* 0x000fe40000000000 */
[----:B------:R-:W-:Y:S01]  /*1280*/  FSEL R20, -R20, -0.4999999701976776123, P0 ;  /* 0xbeffffff14147808 */ /* 0x000fe20000000100 */
[C---:B------:R-:W-:Y:S02]  /*1290*/  FFMA R3, R0.reuse, R3, R19 ;  /* 0x0000000300037223 */ /* 0x040fe40000000013 */
[C---:B------:R-:W-:Y:S02]  /*12a0*/  FFMA R2, R0.reuse, R21, RZ ;  /* 0x0000001500027223 */ /* 0x040fe400000000ff */
[----:B------:R-:W-:-:S04]  /*12b0*/  FFMA R3, R0, R3, R20 ;  /* 0x0000000300037223 */ /* 0x000fc80000000014 */
[----:B------:R-:W-:-:S04]  /*12c0*/  FFMA R3, R2, R3, R21 ;  /* 0x0000000302037223 */ /* 0x000fc80000000015 */
[----:B------:R-:W-:-:S04]  /*12d0*/  @P1 FADD R3, RZ, -R3 ;  /* 0x80000003ff031221 */ /* 0x000fc80000000000 */
[----:B------:R-:W-:-:S05]  /*12e0*/  FMUL R13, R3, R14 ;  /* 0x0000000e030d7220 */ /* 0x000fca0000400000 */
[----:B------:R-:W-:-:S13]  /*12f0*/  FSETP.NEU.AND P0, PT, R13, RZ, PT ;  /* 0x000000ff0d00720b */ /* 0x000fda0003f0d000 */
[----:B------:R-:W-:Y:S05]  /*1300*/  @!P0 BRA `(.L_x_17) ;  /* 0xffffffec00ec8947 */ /* 0x000fea000383ffff */
[----:B------:R-:W-:Y:S05]  /*1310*/  BSYNC.RECONVERGENT B0 ;  /* 0x0000000000007941 */ /* 0x000fea0003800200 */
.L_x_2:
[----:B------:R-:W0:Y:S01]  /*1320*/  MUFU.RCP R0, R13 ;  /* 0x0000000d00007308 */ /* 0x000e220000001000 */
[----:B------:R-:W-:Y:S01]  /*1330*/  UMOV UR5, 0x41200000 ;  /* 0x4120000000057882 */ /* 0x000fe20000000000 */
[----:B------:R-:W-:Y:S01]  /*1340*/  BSSY.RECONVERGENT B0, `(.L_x_18) ;  /* 0x000000d000007945 */ /* 0x000fe20003800200 */
[----:B------:R-:W-:-:S05]  /*1350*/  MOV R4, UR5 ;  /* 0x0000000500047c02 */ /* 0x000fca0008000f00 */
[----:B------:R-:W1:Y:S01]  /*1360*/  FCHK P0, R4, R13 ;  /* 0x0000000d04007302 */ /* 0x000e620000000000 */
[----:B0-----:R-:W-:-:S04]  /*1370*/  FFMA R3, -R13, R0, 1 ;  /* 0x3f8000000d037423 */ /* 0x001fc80000000100 */
[----:B------:R-:W-:-:S04]  /*1380*/  FFMA R0, R0, R3, R0 ;  /* 0x0000000300007223 */ /* 0x000fc80000000000 */
[----:B------:R-:W-:-:S04]  /*1390*/  FFMA R2, R0, 10, RZ ;  /* 0x4120000000027823 */ /* 0x000fc800000000ff */
[----:B------:R-:W-:-:S04]  /*13a0*/  FFMA R3, -R13, R2, 10 ;  /* 0x412000000d037423 */ /* 0x000fc80000000102 */
[----:B------:R-:W-:Y:S01]  /*13b0*/  FFMA R0, R0, R3, R2 ;  /* 0x0000000300007223 */ /* 0x000fe20000000002 */
[----:B-1----:R-:W-:Y:S06]  /*13c0*/  @!P0 BRA `(.L_x_19) ;  /* 0x0000000000108947 */ /* 0x002fec0003800000 */
[----:B------:R-:W-:Y:S01]  /*13d0*/  IMAD.MOV.U32 R0, RZ, RZ, 0x41200000 ;  /* 0x41200000ff007424 */ /* 0x000fe200078e00ff */
[----:B------:R-:W-:Y:S02]  /*13e0*/  MOV R3, R13 ;  /* 0x0000000d00037202 */ /* 0x000fe40000000f00 */
[----:B------:R-:W-:-:S07]  /*13f0*/  MOV R14, 0x1410 ;  /* 0x00001410000e7802 */ /* 0x000fce0000000f00 */
[----:B------:R-:W-:Y:S05]  /*1400*/  CALL.REL.NOINC `($__internal_2_$__cuda_sm3x_div_rn_noftz_f32_slowpath) ;  /* 0x0000000c00a87944 */ /* 0x000fea0003c00000 */
.L_x_19:
[----:B------:R-:W-:Y:S05]  /*1410*/  BSYNC.RECONVERGENT B0 ;  /* 0x0000000000007941 */ /* 0x000fea0003800200 */
.L_x_18:
[-C--:B------:R-:W-:Y:S01]  /*1420*/  FMUL R4, R12, R0.reuse ;  /* 0x000000000c047220 */ /* 0x080fe20000400000 */
[----:B------:R-:W-:Y:S01]  /*1430*/  FMUL R5, R15, R0 ;  /* 0x000000000f057220 */ /* 0x000fe20000400000 */
[----:B------:R-:W-:-:S03]  /*1440*/  FMUL R0, R13, 12 ;  /* 0x414000000d007820 */ /* 0x000fc60000400000 */
[----:B------:R-:W-:Y:S01]  /*1450*/  FSETP.GEU.AND P0, PT, |R4|, 10, PT ;  /* 0x412000000400780b */ /* 0x000fe20003f0e200 */
[----:B------:R-:W-:-:S03]  /*1460*/  FFMA R3, RZ, R15, R0 ;  /* 0x0000000fff037223 */ /* 0x000fc60000000000 */
[----:B------:R-:W-:Y:S01]  /*1470*/  FSETP.GEU.OR P0, PT, |R5|, 10, P0 ;  /* 0x412000000500780b */ /* 0x000fe2000070e600 */
[----:B------:R-:W-:-:S12]  /*1480*/  FFMA R16, RZ, R12, R3 ;  /* 0x0000000cff107223 */ /* 0x000fd80000000003 */
[----:B------:R-:W-:Y:S05]  /*1490*/  @P0 BRA `(.L_x_20) ;  /* 0xffffffec00840947 */ /* 0x000fea000383ffff */
[----:B------:R-:W-:Y:S05]  /*14a0*/  BSYNC.RECONVERGENT B1 ;  /* 0x0000000000017941 */ /* 0x000fea0003800200 */
.L_x_1:
[----:B------:R-:W-:-:S05]  /*14b0*/  FFMA R0, R16, R16, 36 ;  /* 0x4210000010007423 */ /* 0x000fca0000000010 */
[----:B------:R-:W-:-:S13]  /*14c0*/  FSETP.GT.AND P0, PT, R0, 144, PT ;  /* 0x431000000000780b */ /* 0x000fda0003f04000 */
[----:B------:R-:W-:Y:S05]  /*14d0*/  @!P0 BRA `(.L_x_21) ;  /* 0xffffffec00708947 */ /* 0x000fea000383ffff */
[----:B------:R-:W-:Y:S05]  /*14e0*/  BSYNC.RECONVERGENT B2 ;  /* 0x0000000000027941 */ /* 0x000fea0003800200 */
.L_x_0:
[----:B------:R-:W-:Y:S01]  /*14f0*/  FADD R0, R0, -144 ;  /* 0xc310000000007421 */ /* 0x000fe20000000000 */
[----:B------:R-:W-:Y:S03]  /*1500*/  BSSY.RECONVERGENT B0, `(.L_x_22) ;  /* 0x000000d000007945 */ /* 0x000fe60003800200 */
[----:B------:R-:W-:Y:S01]  /*1510*/  VIADD R2, R0, 0xf3000000 ;  /* 0xf300000000027836 */ /* 0x000fe20000000000 */
[----:B------:R0:W1:Y:S04]  /*1520*/  MUFU.RSQ R11, R0 ;  /* 0x00000000000b7308 */ /* 0x0000680000001400 */
[----:B------:R-:W-:-:S13]  /*1530*/  ISETP.GT.U32.AND P0, PT, R2, 0x727fffff, PT ;  /* 0x727fffff0200780c */ /* 0x000fda0003f04070 */
[----:B01----:R-:W-:Y:S05]  /*1540*/  @!P0 BRA `(.L_x_23) ;  /* 0x0000000000108947 */ /* 0x003fea0003800000 */
[----:B------:R-:W-:-:S07]  /*1550*/  MOV R2, 0x1570 ;  /* 0x0000157000027802 */ /* 0x000fce0000000f00 */
[----:B------:R-:W-:Y:S05]  /*1560*/  CALL.REL.NOINC `($__internal_1_$__cuda_sm20_sqrt_rn_f32_slowpath) ;  /* 0x0000000800f87944 */ /* 0x000fea0003c00000 */
[----:B------:R-:W-:Y:S01]  /*1570*/  MOV R3, R0 ;  /* 0x0000000000037202 */ /* 0x000fe20000000f00 */
[----:B------:R-:W-:Y:S06]  /*1580*/  BRA `(.L_x_24) ;  /* 0x0000000000107947 */ /* 0x000fec0003800000 */
.L_x_23:
[----:B------:R-:W-:Y:S01]  /*1590*/  FMUL.FTZ R3, R0, R11 ;  /* 0x0000000b00037220 */ /* 0x000fe20000410000 */
[----:B------:R-:W-:-:S03]  /*15a0*/  FMUL.FTZ R2, R11, 0.5 ;  /* 0x3f0000000b027820 */ /* 0x000fc60000410000 */
[----:B------:R-:W-:-:S04]  /*15b0*/  FFMA R0, -R3, R3, R0 ;  /* 0x0000000303007223 */ /* 0x000fc80000000100 */
[----:B------:R-:W-:-:S07]  /*15c0*/  FFMA R3, R0, R2, R3 ;  /* 0x0000000200037223 */ /* 0x000fce0000000003 */
.L_x_24:
[----:B------:R-:W-:Y:S05]  /*15d0*/  BSYNC.RECONVERGENT B0 ;  /* 0x0000000000007941 */ /* 0x000fea0003800200 */
.L_x_22:
[----:B------:R-:W-:Y:S01]  /*15e0*/  FADD R16, R16, -R3 ;  /* 0x8000000310107221 */ /* 0x000fe20000000000 */
[----:B------:R-:W-:Y:S03]  /*15f0*/  BSSY.RECONVERGENT B0, `(.L_x_25) ;  /* 0x0000014000007945 */ /* 0x000fe60003800200 */
[-C--:B------:R-:W-:Y:S01]  /*1600*/  FMUL R13, R13, R16.reuse ;  /* 0x000000100d0d7220 */ /* 0x080fe20000400000 */
[-C--:B------:R-:W-:Y:S01]  /*1610*/  FMUL R15, R15, R16.reuse ;  /* 0x000000100f0f7220 */ /* 0x080fe20000400000 */
[----:B------:R-:W-:Y:S02]  /*1620*/  FMUL R12, R12, R16 ;  /* 0x000000100c0c7220 */ /* 0x000fe40000400000 */
[----:B------:R-:W-:-:S04]  /*1630*/  FADD R11, R13, -12 ;  /* 0xc14000000d0b7421 */ /* 0x000fc80000000000 */
[----:B------:R-:W-:-:S04]  /*1640*/  FMUL R0, R11, R11 ;  /* 0x0000000b0b007220 */ /* 0x000fc80000400000 */
[----:B------:R-:W-:-:S04]  /*1650*/  FFMA R3, R15, R15, R0 ;  /* 0x0000000f0f037223 */ /* 0x000fc80000000000 */
[----:B------:R-:W-:-:S04]  /*1660*/  FFMA R3, R12, R12, R3 ;  /* 0x0000000c0c037223 */ /* 0x000fc80000000003 */
[----:B------:R-:W-:Y:S01]  /*1670*/  VIADD R0, R3, 0xf3000000 ;  /* 0xf300000003007836 */ /* 0x000fe20000000000 */
[----:B------:R0:W1:Y:S04]  /*1680*/  MUFU.RSQ R2, R3 ;  /* 0x0000000300027308 */ /* 0x0000680000001400 */
[----:B------:R-:W-:-:S13]  /*1690*/  ISETP.GT.U32.AND P0, PT, R0, 0x727fffff, PT ;  /* 0x727fffff0000780c */ /* 0x000fda0003f04070 */
[----:B01----:R-:W-:Y:S05]  /*16a0*/  @!P0 BRA `(.L_x_26) ;  /* 0x0000000000108947 */ /* 0x003fea0003800000 */
[----:B------:R-:W-:Y:S02]  /*16b0*/  MOV R0, R3 ;  /* 0x0000000300007202 */ /* 0x000fe40000000f00 */
[----:B------:R-:W-:-:S07]  /*16c0*/  MOV R2, 0x16e0 ;  /* 0x000016e000027802 */ /* 0x000fce0000000f00 */
[----:B------:R-:W-:Y:S05]  /*16d0*/  CALL.REL.NOINC `($__internal_1_$__cuda_sm20_sqrt_rn_f32_slowpath) ;  /* 0x00000008009c7944 */ /* 0x000fea0003c00000 */
[----:B------:R-:W-:Y:S05]  /*16e0*/  BRA `(.L_x_27) ;  /* 0x0000000000107947 */ /* 0x000fea0003800000 */
.L_x_26:
[----:B------:R-:W-:Y:S01]  /*16f0*/  FMUL.FTZ R0, R3, R2 ;  /* 0x0000000203007220 */ /* 0x000fe20000410000 */
[----:B------:R-:W-:-:S03]  /*1700*/  FMUL.FTZ R2, R2, 0.5 ;  /* 0x3f00000002027820 */ /* 0x000fc60000410000 */
[----:B------:R-:W-:-:S04]  /*1710*/  FFMA R3, -R0, R0, R3 ;  /* 0x0000000000037223 */ /* 0x000fc80000000103 */
[----:B------:R-:W-:-:S07]  /*1720*/  FFMA R0, R3, R2, R0 ;  /* 0x0000000203007223 */ /* 0x000fce0000000000 */
.L_x_27:
[----:B------:R-:W-:Y:S05]  /*1730*/  BSYNC.RECONVERGENT B0 ;  /* 0x0000000000007941 */ /* 0x000fea0003800200 */
.L_x_25:
[----:B------:R-:W-:Y:S01]  /*1740*/  VIADD R2, R0, 0x1800000 ;  /* 0x0180000000027836 */ /* 0x000fe20000000000 */
[----:B------:R-:W-:Y:S04]  /*1750*/  BSSY.RECONVERGENT B0, `(.L_x_28) ;  /* 0x000000c000007945 */ /* 0x000fe80003800200 */
[----:B------:R-:W-:-:S04]  /*1760*/  LOP3.LUT R2, R2, 0x7f800000, RZ, 0xc0, !PT ;  /* 0x7f80000002027812 */ /* 0x000fc800078ec0ff */
[----:B------:R-:W-:-:S13]  /*1770*/  ISETP.GT.U32.AND P0, PT, R2, 0x1ffffff, PT ;  /* 0x01ffffff0200780c */ /* 0x000fda0003f04070 */
[----:B------:R-:W-:Y:S05]  /*1780*/  @P0 BRA `(.L_x_29) ;  /* 0x0000000000100947 */ /* 0x000fea0003800000 */
[----:B------:R-:W-:-:S07]  /*1790*/  MOV R14, 0x17b0 ;  /* 0x000017b0000e7802 */ /* 0x000fce0000000f00 */
[----:B------:R-:W-:Y:S05]  /*17a0*/  CALL.REL.NOINC `($__internal_0_$__cuda_sm20_rcp_rn_f32_slowpath) ;  /* 0x0000000400907944 */ /* 0x000fea0003c00000 */
[----:B------:R-:W-:Y:S01]  /*17b0*/  MOV R2, R0 ;  /* 0x0000000000027202 */ /* 0x000fe20000000f00 */
[----:B------:R-:W-:Y:S06]  /*17c0*/  BRA `(.L_x_30) ;  /* 0x0000000000107947 */ /* 0x000fec0003800000 */
.L_x_29:
[----:B------:R-:W0:Y:S02]  /*17d0*/  MUFU.RCP R3, R0 ;  /* 0x0000000000037308 */ /* 0x000e240000001000 */
[----:B0-----:R-:W-:-:S04]  /*17e0*/  FFMA R2, R3, R0, -1 ;  /* 0xbf80000003027423 */ /* 0x001fc80000000000 */
[----:B------:R-:W-:-:S04]  /*17f0*/  FADD.FTZ R2, -R2, -RZ ;  /* 0x800000ff02027221 */ /* 0x000fc80000010100 */
[----:B------:R-:W-:-:S07]  /*1800*/  FFMA R2, R3, R2, R3 ;  /* 0x0000000203027223 */ /* 0x000fce0000000003 */
.L_x_30:
[----:B------:R-:W-:Y:S05]  /*1810*/  BSYNC.RECONVERGENT B0 ;  /* 0x0000000000007941 */ /* 0x000fea0003800200 */
.L_x_28:
[----:B------:R-:W-:Y:S01]  /*1820*/  FADD R13, -R13, 4 ;  /* 0x408000000d0d7421 */ /* 0x000fe20000000100 */
[----:B------:R-:W-:Y:S01]  /*1830*/  FADD R16, -R15, 4 ;  /* 0x408000000f107421 */ /* 0x000fe20000000100 */
[C---:B------:R-:W-:Y:S01]  /*1840*/  FADD R10, -R12.reuse, -1 ;  /* 0xbf8000000c0a7421 */ /* 0x040fe20000000100 */
[----:B------:R-:W-:Y:S01]  /*1850*/  BSSY.RECONVERGENT B0, `(.L_x_31) ;  /* 0x0000013000007945 */ /* 0x000fe20003800200 */
[----:B------:R-:W-:Y:S01]  /*1860*/  FMUL R3, R13, R13 ;  /* 0x0000000d0d037220 */ /* 0x000fe20000400000 */
[-C--:B------:R-:W-:Y:S01]  /*1870*/  FMUL R11, R11, R2.reuse ;  /* 0x000000020b0b7220 */ /* 0x080fe20000400000 */
[-C--:B------:R-:W-:Y:S01]  /*1880*/  FMUL R15, R15, R2.reuse ;  /* 0x000000020f0f7220 */ /* 0x080fe20000400000 */
[----:B------:R-:W-:Y:S01]  /*1890*/  FMUL R12, R12, R2 ;  /* 0x000000020c0c7220 */ /* 0x000fe20000400000 */
        /* <DEDUP_REMOVED lines=10> */
.L_x_32:
[----:B------:R-:W-:Y:S01]  /*1940*/  FMUL.FTZ R0, R3, R14 ;  /* 0x0000000e03007220 */ /* 0x000fe20000410000 */
[----:B------:R-:W-:-:S03]  /*1950*/  FMUL.FTZ R2, R14, 0.5 ;  /* 0x3f0000000e027820 */ /* 0x000fc60000410000 */
[----:B------:R-:W-:-:S04]  /*1960*/  FFMA R3, -R0, R0, R3 ;  /* 0x0000000000037223 */ /* 0x000fc80000000103 */
[----:B------:R-:W-:-:S07]  /*1970*/  FFMA R0, R3, R2, R0 ;  /* 0x0000000203007223 */ /* 0x000fce0000000000 */
.L_x_33:
[----:B------:R-:W-:Y:S05]  /*1980*/  BSYNC.RECONVERGENT B0 ;  /* 0x0000000000007941 */ /* 0x000fea0003800200 */
.L_x_31:
        /* <DEDUP_REMOVED lines=9> */
.L_x_35:
[----:B------:R-:W0:Y:S02]  /*1a20*/  MUFU.RCP R3, R0 ;  /* 0x0000000000037308 */ /* 0x000e240000001000 */
[----:B0-----:R-:W-:-:S04]  /*1a30*/  FFMA R2, R3, R0, -1 ;  /* 0xbf80000003027423 */ /* 0x001fc80000000000 */
[----:B------:R-:W-:-:S04]  /*1a40*/  FADD.FTZ R2, -R2, -RZ ;  /* 0x800000ff02027221 */ /* 0x000fc80000010100 */
[----:B------:R-:W-:-:S07]  /*1a50*/  FFMA R3, R3, R2, R3 ;  /* 0x0000000203037223 */ /* 0x000fce0000000003 */
.L_x_36:
[----:B------:R-:W-:Y:S05]  /*1a60*/  BSYNC.RECONVERGENT B0 ;  /* 0x0000000000007941 */ /* 0x000fea0003800200 */
.L_x_34:
[----:B------:R-:W-:Y:S02]  /*1a70*/  HFMA2 R17, -RZ, RZ, 2.8125, 0 ;  /* 0x41a00000ff117431 */ /* 0x000fe400000001ff */
[-C--:B------:R-:W-:Y:S01]  /*1a80*/  FMUL R0, R13, R3.reuse ;  /* 0x000000030d007220 */ /* 0x080fe20000400000 */
[----:B------:R-:W-:Y:S02]  /*1a90*/  IMAD.MOV.U32 R14, RZ, RZ, 0x3d4ccccd ;  /* 0x3d4ccccdff0e7424 */ /* 0x000fe400078e00ff */
[-C--:B------:R-:W-:Y:S01]  /*1aa0*/  FMUL R16, R16, R3.reuse ;  /* 0x0000000310107220 */ /* 0x080fe20000400000 */
[----:B------:R-:W-:Y:S01]  /*1ab0*/  FMUL R3, R10, R3 ;  /* 0x000000030a037220 */ /* 0x000fe20000400000 */
[----:B------:R-:W-:Y:S01]  /*1ac0*/  FMUL R2, R11, R0 ;  /* 0x000000000b027220 */ /* 0x000fe20000400000 */
[----:B------:R-:W-:Y:S01]  /*1ad0*/  FADD R0, R5, 10 ;  /* 0x4120000005007421 */ /* 0x000fe20000000000 */
[----:B------:R-:W-:Y:S02]  /*1ae0*/  BSSY.RECONVERGENT B0, `(.L_x_37) ;  /* 0x000000f000007945 */ /* 0x000fe40003800200 */
[----:B------:R-:W-:Y:S01]  /*1af0*/  FFMA R15, R15, R16, R2 ;  /* 0x000000100f0f7223 */ /* 0x000fe20000000002 */
[----:B------:R-:W0:Y:S01]  /*1b00*/  FCHK P0, R0, 20 ;  /* 0x41a0000000007902 */ /* 0x000e220000000000 */
[----:B------:R-:W-:-:S02]  /*1b10*/  FFMA R13, R14, -R17, 1 ;  /* 0x3f8000000e0d7423 */ /* 0x000fc40000000811 */
[----:B------:R-:W-:Y:S02]  /*1b20*/  FFMA R2, R12, R3, R15 ;  /* 0x000000030c027223 */ /* 0x000fe4000000000f */
[----:B------:R-:W-:-:S03]  /*1b30*/  FFMA R13, R13, R14, 0.050000000745058059692 ;  /* 0x3d4ccccd0d0d7423 */ /* 0x000fc6000000000e */
[----:B------:R-:W-:Y:S01]  /*1b40*/  FMNMX.NAN R2, RZ, R2, !PT ;  /* 0x00000002ff027209 */ /* 0x000fe20007820000 */
[----:B------:R-:W-:-:S04]  /*1b50*/  FFMA R5, R0, R13, RZ ;  /* 0x0000000d00057223 */ /* 0x000fc800000000ff */
[----:B------:R-:W-:-:S04]  /*1b60*/  FFMA R10, R5, -20, R0 ;  /* 0xc1a00000050a7823 */ /* 0x000fc80000000000 */
[----:B------:R-:W-:Y:S01]  /*1b70*/  FFMA R10, R13, R10, R5 ;  /* 0x0000000a0d0a7223 */ /* 0x000fe20000000005 */
[----:B0-----:R-:W-:Y:S06]  /*1b80*/  @!P0 BRA `(.L_x_38) ;  /* 0x0000000000108947 */ /* 0x001fec0003800000 */
[----:B------:R-:W-:Y:S01]  /*1b90*/  IMAD.MOV.U32 R3, RZ, RZ, 0x41a00000 ;  /* 0x41a00000ff037424 */ /* 0x000fe200078e00ff */
[----:B------:R-:W-:-:S07]  /*1ba0*/  MOV R14, 0x1bc0 ;  /* 0x00001bc0000e7802 */ /* 0x000fce0000000f00 */
[----:B------:R-:W-:Y:S05]  /*1bb0*/  CALL.REL.NOINC `($__internal_2_$__cuda_sm3x_div_rn_noftz_f32_slowpath) ;  /* 0x0000000400bc7944 */ /* 0x000fea0003c00000 */
[----:B------:R-:W-:-:S07]  /*1bc0*/  MOV R10, R0 ;  /* 0x00000000000a7202 */ /* 0x000fce0000000f00 */
.L_x_38:
[----:B------:R-:W-:Y:S05]  /*1bd0*/  BSYNC.RECONVERGENT B0 ;  /* 0x0000000000007941 */ /* 0x000fea0003800200 */
.L_x_37:
[----:B------:R-:W-:Y:S02]  /*1be0*/  HFMA2 R3, -RZ, RZ, 2.8125, 0 ;  /* 0x41a00000ff037431 */ /* 0x000fe400000001ff */
[----:B------:R-:W-:Y:S01]  /*1bf0*/  FMUL R5, R9, R10 ;  /* 0x0000000a09057220 */ /* 0x000fe20000400000 */
[----:B------:R-:W-:Y:S01]  /*1c00*/  FADD R10, R4, 10 ;  /* 0x41200000040a7421 */ /* 0x000fe20000000000 */
[----:B------:R-:W-:Y:S01]  /*1c10*/  IMAD.MOV.U32 R0, RZ, RZ, 0x3d4ccccd ;  /* 0x3d4ccccdff007424 */ /* 0x000fe200078e00ff */
[----:B------:R-:W-:Y:S02]  /*1c20*/  BSSY.RECONVERGENT B0, `(.L_x_39) ;  /* 0x000000d000007945 */ /* 0x000fe40003800200 */
[----:B------:R-:W0:Y:S01]  /*1c30*/  FCHK P0, R10, 20 ;  /* 0x41a000000a007902 */ /* 0x000e220000000000 */
[----:B------:R-:W-:-:S07]  /*1c40*/  FFMA R3, R0, -R3, 1 ;  /* 0x3f80000000037423 */ /* 0x000fce0000000803 */
[----:B------:R-:W1:Y:S01]  /*1c50*/  F2I.FLOOR.NTZ R5, R5 ;  /* 0x0000000500057305 */ /* 0x000e620000207100 */
[----:B------:R-:W-:-:S04]  /*1c60*/  FFMA R0, R3, R0, 0.050000000745058059692 ;  /* 0x3d4ccccd03007423 */ /* 0x000fc80000000000 */
[----:B------:R-:W-:-:S04]  /*1c70*/  FFMA R3, R0, R10, RZ ;  /* 0x0000000a00037223 */ /* 0x000fc800000000ff */
[----:B------:R-:W-:-:S04]  /*1c80*/  FFMA R4, R3, -20, R10 ;  /* 0xc1a0000003047823 */ /* 0x000fc8000000000a */
[----:B------:R-:W-:Y:S01]  /*1c90*/  FFMA R0, R0, R4, R3 ;  /* 0x0000000400007223 */ /* 0x000fe20000000003 */
[----:B0-----:R-:W-:Y:S06]  /*1ca0*/  @!P0 BRA `(.L_x_40) ;  /* 0x0000000000108947 */ /* 0x001fec0003800000 */
[----:B------:R-:W-:Y:S01]  /*1cb0*/  IMAD.MOV.U32 R0, RZ, RZ, R10 ;  /* 0x000000ffff007224 */ /* 0x000fe200078e000a */
[----:B------:R-:W-:Y:S02]  /*1cc0*/  MOV R3, 0x41a00000 ;  /* 0x41a0000000037802 */ /* 0x000fe40000000f00 */
[----:B------:R-:W-:-:S07]  /*1cd0*/  MOV R14, 0x1cf0 ;  /* 0x00001cf0000e7802 */ /* 0x000fce0000000f00 */
[----:B-1----:R-:W-:Y:S05]  /*1ce0*/  CALL.REL.NOINC `($__internal_2_$__cuda_sm3x_div_rn_noftz_f32_slowpath) ;  /* 0x0000000400707944 */ /* 0x002fea0003c00000 */
.L_x_40:
[----:B------:R-:W-:Y:S05]  /*1cf0*/  BSYNC.RECONVERGENT B0 ;  /* 0x0000000000007941 */ /* 0x000fea0003800200 */
.L_x_39:
[----:B------:R-:W-:Y:S01]  /*1d00*/  FMUL R0, R9, R0 ;  /* 0x0000000009007220 */ /* 0x000fe20000400000 */
[----:B------:R-:W0:Y:S01]  /*1d10*/  S2UR UR7, SR_CgaCtaId ;  /* 0x00000000000779c3 */ /* 0x000e220000008800 */
[----:B------:R-:W1:Y:S04]  /*1d20*/  LDCU UR5, c[0x0][0x388] ;  /* 0x00007100ff0577ac */ /* 0x000e680008000800 */
[----:B------:R-:W1:Y:S03]  /*1d30*/  F2I.FLOOR.NTZ R0, R0 ;  /* 0x0000000000007305 */ /* 0x000e660000207100 */
[----:B------:R-:W2:Y:S01]  /*1d40*/  LDC.64 R10, c[0x0][0x380] ;  /* 0x0000e000ff0a7b82 */ /* 0x000ea20000000a00 */
[----:B-1----:R-:W-:Y:S01]  /*1d50*/  IMAD R5, R5, UR5, R0 ;  /* 0x0000000505057c24 */ /* 0x002fe2000f8e0200 */
[----:B------:R-:W-:-:S02]  /*1d60*/  UMOV UR5, 0x400 ;  /* 0x0000040000057882 */ /* 0x000fc40000000000 */
[----:B0-----:R-:W-:Y:S02]  /*1d70*/  ULEA UR5, UR7, UR5, 0x18 ;  /* 0x0000000507057291 */ /* 0x001fe4000f8ec0ff */
[----:B------:R-:W-:Y:S01]  /*1d80*/  UIADD3 UR4, UPT, UPT, UR6, UR4, URZ ;  /* 0x0000000406047290 */ /* 0x000fe2000fffe0ff */
[----:B--2---:R-:W-:-:S06]  /*1d90*/  IMAD.WIDE R4, R5, 0x4, R10 ;  /* 0x0000000405047825 */ /* 0x004fcc00078e020a */
[----:B------:R-:W0:Y:S04]  /*1da0*/  LDS R3, [UR5] ;  /* 0x00000005ff037984 */ /* 0x000e280008000800 */
[----:B------:R1:W-:Y:S01]  /*1db0*/  REDG.E.ADD.F32.FTZ.RN.STRONG.GPU desc[UR8][R4.64], R2 ;  /* 0x00000002040079a6 */ /* 0x0003e2000c12f308 */
[----:B0-----:R-:W-:-:S13]  /*1dc0*/  ISETP.LE.AND P0, PT, R3, UR4, PT ;  /* 0x0000000403007c0c */ /* 0x001fda000bf03270 */
[----:B-1----:R-:W-:Y:S05]  /*1dd0*/  @!P0 BRA `(.L_x_41) ;  /* 0xffffffe400248947 */ /* 0x002fea000383ffff */
[----:B------:R-:W-:Y:S05]  /*1de0*/  EXIT ;  /* 0x000000000000794d */ /* 0x000fea0003800000 */
        .weak           $__internal_0_$__cuda_sm20_rcp_rn_f32_slowpath
        .type           $__internal_0_$__cuda_sm20_rcp_rn_f32_slowpath,@function
        .size           $__internal_0_$__cuda_sm20_rcp_rn_f32_slowpath,($__internal_1_$__cuda_sm20_sqrt_rn_f32_slowpath - $__internal_0_$__cuda_sm20_rcp_rn_f32_slowpath)
$__internal_0_$__cuda_sm20_rcp_rn_f32_slowpath:
[----:B------:R-:W-:Y:S01]  /*1df0*/  IMAD.SHL.U32 R2, R0, 0x2, RZ ;  /* 0x0000000200027824 */ /* 0x000fe200078e00ff */
[----:B------:R-:W-:Y:S04]  /*1e00*/  BSSY.RECONVERGENT B1, `(.L_x_42) ;  /* 0x0000030000017945 */ /* 0x000fe80003800200 */
[----:B------:R-:W-:-:S04]  /*1e10*/  SHF.R.U32.HI R2, RZ, 0x18, R2 ;  /* 0x00000018ff027819 */ /* 0x000fc80000011602 */
[----:B------:R-:W-:-:S13]  /*1e20*/  ISETP.NE.U32.AND P0, PT, R2, RZ, PT ;  /* 0x000000ff0200720c */ /* 0x000fda0003f05070 */
[----:B------:R-:W-:Y:S05]  /*1e30*/  @P0 BRA `(.L_x_43) ;  /* 0x0000000000280947 */ /* 0x000fea0003800000 */
[----:B------:R-:W-:-:S04]  /*1e40*/  SHF.L.U32 R2, R0, 0x1, RZ ;  /* 0x0000000100027819 */ /* 0x000fc800000006ff */
[----:B------:R-:W-:-:S13]  /*1e50*/  ISETP.NE.AND P0, PT, R2, RZ, PT ;  /* 0x000000ff0200720c */ /* 0x000fda0003f05270 */
[----:B------:R-:W-:Y:S01]  /*1e60*/  @P0 FFMA R17, R0, 1.84467440737095516160e+19, RZ ;  /* 0x5f80000000110823 */ /* 0x000fe200000000ff */
[----:B------:R-:W-:Y:S08]  /*1e70*/  @!P0 MUFU.RCP R3, R0 ;  /* 0x0000000000038308 */ /* 0x000ff00000001000 */
[----:B------:R-:W0:Y:S02]  /*1e80*/  @P0 MUFU.RCP R2, R17 ;  /* 0x0000001100020308 */ /* 0x000e240000001000 */
[----:B0-----:R-:W-:-:S04]  /*1e90*/  @P0 FFMA R18, R17, R2, -1 ;  /* 0xbf80000011120423 */ /* 0x001fc80000000002 */
[----:B------:R-:W-:-:S04]  /*1ea0*/  @P0 FADD.FTZ R19, -R18, -RZ ;  /* 0x800000ff12130221 */ /* 0x000fc80000010100 */
[----:B------:R-:W-:-:S04]  /*1eb0*/  @P0 FFMA R2, R2, R19, R2 ;  /* 0x0000001302020223 */ /* 0x000fc80000000002 */
[----:B------:R-:W-:Y:S01]  /*1ec0*/  @P0 FFMA R3, R2, 1.84467440737095516160e+19, RZ ;  /* 0x5f80000002030823 */ /* 0x000fe200000000ff */
[----:B------:R-:W-:Y:S06]  /*1ed0*/  BRA `(.L_x_44) ;  /* 0x0000000000887947 */ /* 0x000fec0003800000 */
.L_x_43:
[----:B------:R-:W-:-:S05]  /*1ee0*/  VIADD R3, R2, 0xffffff03 ;  /* 0xffffff0302037836 */ /* 0x000fca0000000000 */
[----:B------:R-:W-:-:S13]  /*1ef0*/  ISETP.GT.U32.AND P0, PT, R3, 0x1, PT ;  /* 0x000000010300780c */ /* 0x000fda0003f04070 */
[----:B------:R-:W-:Y:S05]  /*1f00*/  @P0 BRA `(.L_x_45) ;  /* 0x0000000000780947 */ /* 0x000fea0003800000 */
[----:B------:R-:W-:Y:S02]  /*1f10*/  LOP3.LUT R17, R0, 0x7fffff, RZ, 0xc0, !PT ;  /* 0x007fffff00117812 */ /* 0x000fe400078ec0ff */
[----:B------:R-:W-:Y:S02]  /*1f20*/  MOV R22, 0x3 ;  /* 0x0000000300167802 */ /* 0x000fe40000000f00 */
[----:B------:R-:W-:Y:S02]  /*1f30*/  LOP3.LUT R17, R17, 0x3f800000, RZ, 0xfc, !PT ;  /* 0x3f80000011117812 */ /* 0x000fe400078efcff */
[----:B------:R-:W-:Y:S02]  /*1f40*/  SHF.L.U32 R21, R22, R3, RZ ;  /* 0x0000000316157219 */ /* 0x000fe400000006ff */
[----:B------:R-:W0:Y:S02]  /*1f50*/  MUFU.RCP R18, R17 ;  /* 0x0000001100127308 */ /* 0x000e240000001000 */
[----:B0-----:R-:W-:-:S04]  /*1f60*/  FFMA R19, R17, R18, -1 ;  /* 0xbf80000011137423 */ /* 0x001fc80000000012 */
[----:B------:R-:W-:-:S04]  /*1f70*/  FADD.FTZ R19, -R19, -RZ ;  /* 0x800000ff13137221 */ /* 0x000fc80000010100 */
[CCC-:B------:R-:W-:Y:S01]  /*1f80*/  FFMA.RM R20, R18.reuse, R19.reuse, R18.reuse ;  /* 0x0000001312147223 */ /* 0x1c0fe20000004012 */
[----:B------:R-:W-:-:S04]  /*1f90*/  FFMA.RP R19, R18, R19, R18 ;  /* 0x0000001312137223 */ /* 0x000fc80000008012 */
[C---:B------:R-:W-:Y:S02]  /*1fa0*/  LOP3.LUT R18, R20.reuse, 0x7fffff, RZ, 0xc0, !PT ;  /* 0x007fffff14127812 */ /* 0x040fe400078ec0ff */
[----:B------:R-:W-:Y:S02]  /*1fb0*/  FSETP.NEU.FTZ.AND P0, PT, R20, R19, PT ;  /* 0x000000131400720b */ /* 0x000fe40003f1d000 */
[----:B------:R-:W-:Y:S02]  /*1fc0*/  LOP3.LUT R18, R18, 0x800000, RZ, 0xfc, !PT ;  /* 0x0080000012127812 */ /* 0x000fe400078efcff */
[----:B------:R-:W-:Y:S02]  /*1fd0*/  SEL R19, RZ, 0xffffffff, !P0 ;  /* 0xffffffffff137807 */ /* 0x000fe40004000000 */
[----:B------:R-:W-:-:S03]  /*1fe0*/  LOP3.LUT R20, R21, R18, RZ, 0xc0, !PT ;  /* 0x0000001215147212 */ /* 0x000fc600078ec0ff */
[----:B------:R-:W-:Y:S01]  /*1ff0*/  IMAD.MOV R19, RZ, RZ, -R19 ;  /* 0x000000ffff137224 */ /* 0x000fe200078e0a13 */
[----:B------:R-:W-:-:S04]  /*2000*/  SHF.R.U32.HI R20, RZ, R3, R20 ;  /* 0x00000003ff147219 */ /* 0x000fc80000011614 */
[----:B------:R-:W-:Y:S02]  /*2010*/  LOP3.LUT P1, RZ, R19, R3, R18, 0xf8, !PT ;  /* 0x0000000313ff7212 */ /* 0x000fe4000782f812 */
[C---:B------:R-:W-:Y:S02]  /*2020*/  LOP3.LUT P0, RZ, R20.reuse, 0x1, RZ, 0xc0, !PT ;  /* 0x0000000114ff7812 */ /* 0x040fe4000780c0ff */
[----:B------:R-:W-:-:S04]  /*2030*/  LOP3.LUT P2, RZ, R20, 0x2, RZ, 0xc0, !PT ;  /* 0x0000000214ff7812 */ /* 0x000fc8000784c0ff */
[----:B------:R-:W-:Y:S02]  /*2040*/  PLOP3.LUT P0, PT, P0, P1, P2, 0xe0, 0x0 ;  /* 0x000000000000781c */ /* 0x000fe40000703c20 */
[----:B------:R-:W-:Y:S02]  /*2050*/  LOP3.LUT P1, RZ, R0, 0x7fffff, RZ, 0xc0, !PT ;  /* 0x007fffff00ff7812 */ /* 0x000fe4000782c0ff */
[----:B------:R-:W-:-:S04]  /*2060*/  SEL R3, RZ, 0x1, !P0 ;  /* 0x00000001ff037807 */ /* 0x000fc80004000000 */
[----:B------:R-:W-:-:S04]  /*2070*/  IADD3 R3, PT, PT, -R3, RZ, RZ ;  /* 0x000000ff03037210 */ /* 0x000fc80007ffe1ff */
[----:B------:R-:W-:Y:S01]  /*2080*/  ISETP.GE.AND P0, PT, R3, RZ, PT ;  /* 0x000000ff0300720c */ /* 0x000fe20003f06270 */
[----:B------:R-:W-:-:S05]  /*2090*/  VIADD R3, R2, 0xffffff04 ;  /* 0xffffff0402037836 */ /* 0x000fca0000000000 */
[----:B------:R-:W-:-:S07]  /*20a0*/  SHF.R.U32.HI R3, RZ, R3, R18 ;  /* 0x00000003ff037219 */ /* 0x000fce0000011612 */
[----:B------:R-:W-:-:S05]  /*20b0*/  @!P0 IADD3 R3, PT, PT, R3, 0x1, RZ ;  /* 0x0000000103038810 */ /* 0x000fca0007ffe0ff */
[----:B------:R-:W-:-:S05]  /*20c0*/  @!P1 IMAD.SHL.U32 R3, R3, 0x2, RZ ;  /* 0x0000000203039824 */ /* 0x000fca00078e00ff */
[----:B------:R-:W-:Y:S01]  /*20d0*/  LOP3.LUT R3, R3, 0x80000000, R0, 0xf8, !PT ;  /* 0x8000000003037812 */ /* 0x000fe200078ef800 */
[----:B------:R-:W-:Y:S06]  /*20e0*/  BRA `(.L_x_44) ;  /* 0x0000000000047947 */ /* 0x000fec0003800000 */
.L_x_45:
[----:B------:R0:W1:Y:S02]  /*20f0*/  MUFU.RCP R3, R0 ;  /* 0x0000000000037308 */ /* 0x0000640000001000 */
.L_x_44:
[----:B------:R-:W-:Y:S05]  /*2100*/  BSYNC.RECONVERGENT B1 ;  /* 0x0000000000017941 */ /* 0x000fea0003800200 */
.L_x_42:
[----:B01----:R-:W-:Y:S01]  /*2110*/  MOV R0, R3 ;  /* 0x0000000300007202 */ /* 0x003fe20000000f00 */
[----:B------:R-:W-:Y:S02]  /*2120*/  HFMA2 R3, -RZ, RZ, 0, 0 ;  /* 0x00000000ff037431 */ /* 0x000fe400000001ff */
[----:B------:R-:W-:-:S04]  /*2130*/  IMAD.MOV.U32 R2, RZ, RZ, R14 ;  /* 0x000000ffff027224 */ /* 0x000fc800078e000e */
[----:B------:R-:W-:Y:S05]  /*2140*/  RET.REL.NODEC R2 `(_Z16ray_trace_kernelPfii) ;  /* 0xffffffdc02ac7950 */ /* 0x000fea0003c3ffff */
        .weak           $__internal_1_$__cuda_sm20_sqrt_rn_f32_slowpath
        .type           $__internal_1_$__cuda_sm20_sqrt_rn_f32_slowpath,@function
        .size           $__internal_1_$__cuda_sm20_sqrt_rn_f32_slowpath,($__internal_2_$__cuda_sm3x_div_rn_noftz_f32_slowpath - $__internal_1_$__cuda_sm20_sqrt_rn_f32_slowpath)
$__internal_1_$__cuda_sm20_sqrt_rn_f32_slowpath:
[----:B------:R-:W-:-:S13]  /*2150*/  LOP3.LUT P0, RZ, R0, 0x7fffffff, RZ, 0xc0, !PT ;  /* 0x7fffffff00ff7812 */ /* 0x000fda000780c0ff */
[----:B------:R-:W-:Y:S01]  /*2160*/  @!P0 IMAD.MOV.U32 R17, RZ, RZ, R0 ;  /* 0x000000ffff118224 */ /* 0x000fe200078e0000 */
[----:B------:R-:W-:Y:S06]  /*2170*/  @!P0 BRA `(.L_x_46) ;  /* 0x0000000000408947 */ /* 0x000fec0003800000 */
[----:B------:R-:W-:-:S13]  /*2180*/  FSETP.GEU.FTZ.AND P0, PT, R0, RZ, PT ;  /* 0x000000ff0000720b */ /* 0x000fda0003f1e000 */
[----:B------:R-:W-:Y:S01]  /*2190*/  @!P0 MOV R17, 0x7fffffff ;  /* 0x7fffffff00118802 */ /* 0x000fe20000000f00 */
[----:B------:R-:W-:Y:S06]  /*21a0*/  @!P0 BRA `(.L_x_46) ;  /* 0x0000000000348947 */ /* 0x000fec0003800000 */
[----:B------:R-:W-:-:S13]  /*21b0*/  FSETP.GTU.FTZ.AND P0, PT, |R0|, +INF , PT ;  /* 0x7f8000000000780b */ /* 0x000fda0003f1c200 */
[----:B------:R-:W-:Y:S01]  /*21c0*/  @P0 FADD.FTZ R17, R0, 1 ;  /* 0x3f80000000110421 */ /* 0x000fe20000010000 */
[----:B------:R-:W-:Y:S06]  /*21d0*/  @P0 BRA `(.L_x_46) ;  /* 0x0000000000280947 */ /* 0x000fec0003800000 */
[----:B------:R-:W-:-:S13]  /*21e0*/  FSETP.NEU.FTZ.AND P0, PT, |R0|, +INF , PT ;  /* 0x7f8000000000780b */ /* 0x000fda0003f1d200 */
[----:B------:R-:W-:-:S04]  /*21f0*/  @P0 FFMA R18, R0, 1.84467440737095516160e+19, RZ ;  /* 0x5f80000000120823 */ /* 0x000fc800000000ff */
[----:B------:R-:W0:Y:S02]  /*2200*/  @P0 MUFU.RSQ R19, R18 ;  /* 0x0000001200130308 */ /* 0x000e240000001400 */
[----:B0-----:R-:W-:Y:S01]  /*2210*/  @P0 FMUL.FTZ R3, R18, R19 ;  /* 0x0000001312030220 */ /* 0x001fe20000410000 */
[----:B------:R-:W-:-:S03]  /*2220*/  @P0 FMUL.FTZ R14, R19, 0.5 ;  /* 0x3f000000130e0820 */ /* 0x000fc60000410000 */
[----:B------:R-:W-:-:S04]  /*2230*/  @P0 FADD.FTZ R17, -R3, -RZ ;  /* 0x800000ff03110221 */ /* 0x000fc80000010100 */
[----:B------:R-:W-:Y:S01]  /*2240*/  @P0 FFMA R20, R3, R17, R18 ;  /* 0x0000001103140223 */ /* 0x000fe20000000012 */
[----:B------:R-:W-:-:S03]  /*2250*/  @!P0 IMAD.MOV.U32 R17, RZ, RZ, R0 ;  /* 0x000000ffff118224 */ /* 0x000fc600078e0000 */
[----:B------:R-:W-:-:S04]  /*2260*/  @P0 FFMA R14, R20, R14, R3 ;  /* 0x0000000e140e0223 */ /* 0x000fc80000000003 */
[----:B------:R-:W-:-:S07]  /*2270*/  @P0 FMUL.FTZ R17, R14, 2.3283064365386962891e-10 ;  /* 0x2f8000000e110820 */ /* 0x000fce0000410000 */
.L_x_46:
[----:B------:R-:W-:Y:S01]  /*2280*/  IMAD.MOV.U32 R3, RZ, RZ, 0x0 ;  /* 0x00000000ff037424 */ /* 0x000fe200078e00ff */
[----:B------:R-:W-:-:S03]  /*2290*/  MOV R0, R17 ;  /* 0x0000001100007202 */ /* 0x000fc60000000f00 */
[----:B------:R-:W-:Y:S05]  /*22a0*/  RET.REL.NODEC R2 `(_Z16ray_trace_kernelPfii) ;  /* 0xffffffdc02547950 */ /* 0x000fea0003c3ffff */
        .weak           $__internal_2_$__cuda_sm3x_div_rn_noftz_f32_slowpath
        .type           $__internal_2_$__cuda_sm3x_div_rn_noftz_f32_slowpath,@function
        .size           $__internal_2_$__cuda_sm3x_div_rn_noftz_f32_slowpath,(.L_x_61 - $__internal_2_$__cuda_sm3x_div_rn_noftz_f32_slowpath)
$__internal_2_$__cuda_sm3x_div_rn_noftz_f32_slowpath:
[----:B------:R-:W-:Y:S01]  /*22b0*/  SHF.R.U32.HI R16, RZ, 0x17, R3 ;  /* 0x00000017ff107819 */ /* 0x000fe20000011603 */
[----:B------:R-:W-:Y:S01]  /*22c0*/  BSSY.RECONVERGENT B3, `(.L_x_47) ;  /* 0x0000062000037945 */ /* 0x000fe20003800200 */
[----:B------:R-:W-:Y:S02]  /*22d0*/  SHF.R.U32.HI R17, RZ, 0x17, R0 ;  /* 0x00000017ff117819 */ /* 0x000fe40000011600 */
[----:B------:R-:W-:Y:S02]  /*22e0*/  LOP3.LUT R16, R16, 0xff, RZ, 0xc0, !PT ;  /* 0x000000ff10107812 */ /* 0x000fe400078ec0ff */
[----:B------:R-:W-:Y:S02]  /*22f0*/  LOP3.LUT R21, R17, 0xff, RZ, 0xc0, !PT ;  /* 0x000000ff11157812 */ /* 0x000fe400078ec0ff */
[----:B------:R-:W-:-:S03]  /*2300*/  IADD3 R19, PT, PT, R16, -0x1, RZ ;  /* 0xffffffff10137810 */ /* 0x000fc60007ffe0ff */
[----:B------:R-:W-:Y:S01]  /*2310*/  VIADD R18, R21, 0xffffffff ;  /* 0xffffffff15127836 */ /* 0x000fe20000000000 */
[----:B------:R-:W-:-:S04]  /*2320*/  ISETP.GT.U32.AND P0, PT, R19, 0xfd, PT ;  /* 0x000000fd1300780c */ /* 0x000fc80003f04070 */
[----:B------:R-:W-:-:S13]  /*2330*/  ISETP.GT.U32.OR P0, PT, R18, 0xfd, P0 ;  /* 0x000000fd1200780c */ /* 0x000fda0000704470 */
[----:B------:R-:W-:Y:S01]  /*2340*/  @!P0 MOV R17, RZ ;  /* 0x000000ff00118202 */ /* 0x000fe20000000f00 */
[----:B------:R-:W-:Y:S06]  /*2350*/  @!P0 BRA `(.L_x_48) ;  /* 0x00000000005c8947 */ /* 0x000fec0003800000 */
[----:B------:R-:W-:Y:S02]  /*2360*/  FSETP.GTU.FTZ.AND P0, PT, |R0|, +INF , PT ;  /* 0x7f8000000000780b */ /* 0x000fe40003f1c200 */
[----:B------:R-:W-:-:S04]  /*2370*/  FSETP.GTU.FTZ.AND P1, PT, |R3|, +INF , PT ;  /* 0x7f8000000300780b */ /* 0x000fc80003f3c200 */
[----:B------:R-:W-:-:S13]  /*2380*/  PLOP3.LUT P0, PT, P0, P1, PT, 0xf8, 0x8f ;  /* 0x00000000008f781c */ /* 0x000fda0000703f70 */
[----:B------:R-:W-:Y:S05]  /*2390*/  @P0 BRA `(.L_x_49) ;  /* 0x00000004004c0947 */ /* 0x000fea0003800000 */
[----:B------:R-:W-:-:S13]  /*23a0*/  LOP3.LUT P0, RZ, R3, 0x7fffffff, R0, 0xc8, !PT ;  /* 0x7fffffff03ff7812 */ /* 0x000fda000780c800 */
[----:B------:R-:W-:Y:S05]  /*23b0*/  @!P0 BRA `(.L_x_50) ;  /* 0x00000004003c8947 */ /* 0x000fea0003800000 */
[C---:B------:R-:W-:Y:S02]  /*23c0*/  FSETP.NEU.FTZ.AND P2, PT, |R0|.reuse, +INF , PT ;  /* 0x7f8000000000780b */ /* 0x040fe40003f5d200 */
[----:B------:R-:W-:Y:S02]  /*23d0*/  FSETP.NEU.FTZ.AND P1, PT, |R3|, +INF , PT ;  /* 0x7f8000000300780b */ /* 0x000fe40003f3d200 */
[----:B------:R-:W-:-:S11]  /*23e0*/  FSETP.NEU.FTZ.AND P0, PT, |R0|, +INF , PT ;  /* 0x7f8000000000780b */ /* 0x000fd60003f1d200 */
[----:B------:R-:W-:Y:S05]  /*23f0*/  @!P1 BRA !P2, `(.L_x_50) ;  /* 0x00000004002c9947 */ /* 0x000fea0005000000 */
[----:B------:R-:W-:-:S04]  /*2400*/  LOP3.LUT P2, RZ, R0, 0x7fffffff, RZ, 0xc0, !PT ;  /* 0x7fffffff00ff7812 */ /* 0x000fc8000784c0ff */
[----:B------:R-:W-:-:S13]  /*2410*/  PLOP3.LUT P1, PT, P1, P2, PT, 0x2f, 0xf2 ;  /* 0x0000000000f2781c */ /* 0x000fda0000f24577 */
[----:B------:R-:W-:Y:S05]  /*2420*/  @P1 BRA `(.L_x_51) ;  /* 0x0000000400181947 */ /* 0x000fea0003800000 */
[----:B------:R-:W-:-:S04]  /*2430*/  LOP3.LUT P1, RZ, R3, 0x7fffffff, RZ, 0xc0, !PT ;  /* 0x7fffffff03ff7812 */ /* 0x000fc8000782c0ff */
[----:B------:R-:W-:-:S13]  /*2440*/  PLOP3.LUT P0, PT, P0, P1, PT, 0x2f, 0xf2 ;  /* 0x0000000000f2781c */ /* 0x000fda0000702577 */
[----:B------:R-:W-:Y:S05]  /*2450*/  @P0 BRA `(.L_x_52) ;  /* 0x0000000400000947 */ /* 0x000fea0003800000 */
[----:B------:R-:W-:Y:S02]  /*2460*/  ISETP.GE.AND P0, PT, R18, RZ, PT ;  /* 0x000000ff1200720c */ /* 0x000fe40003f06270 */
[----:B------:R-:W-:-:S11]  /*2470*/  ISETP.GE.AND P1, PT, R19, RZ, PT ;  /* 0x000000ff1300720c */ /* 0x000fd60003f26270 */
[----:B------:R-:W-:Y:S01]  /*2480*/  @P0 IMAD.MOV.U32 R17, RZ, RZ, RZ ;  /* 0x000000ffff110224 */ /* 0x000fe200078e00ff */
[----:B------:R-:W-:Y:S01]  /*2490*/  @!P0 MOV R17, 0xffffffc0 ;  /* 0xffffffc000118802 */ /* 0x000fe20000000f00 */
[----:B------:R-:W-:Y:S01]  /*24a0*/  @!P0 FFMA R0, R0, 1.84467440737095516160e+19, RZ ;  /* 0x5f80000000008823 */ /* 0x000fe200000000ff */
[----:B------:R-:W-:-:S03]  /*24b0*/  @!P1 FFMA R3, R3, 1.84467440737095516160e+19, RZ ;  /* 0x5f80000003039823 */ /* 0x000fc600000000ff */
[----:B------:R-:W-:-:S07]  /*24c0*/  @!P1 VIADD R17, R17, 0x40 ;  /* 0x0000004011119836 */ /* 0x000fce0000000000 */
.L_x_48:
[----:B------:R-:W-:Y:S01]  /*24d0*/  LEA R18, R16, 0xc0800000, 0x17 ;  /* 0xc080000010127811 */ /* 0x000fe200078eb8ff */
[----:B------:R-:W-:Y:S01]  /*24e0*/  VIADD R21, R21, 0xffffff81 ;  /* 0xffffff8115157836 */ /* 0x000fe20000000000 */
[----:B------:R-:W-:Y:S02]  /*24f0*/  BSSY.RECONVERGENT B4, `(.L_x_53) ;  /* 0x0000035000047945 */ /* 0x000fe40003800200 */
[----:B------:R-:W-:Y:S01]  /*2500*/  IADD3 R20, PT, PT, -R18, R3, RZ ;  /* 0x0000000312147210 */ /* 0x000fe20007ffe1ff */
[----:B------:R-:W-:-:S03]  /*2510*/  IMAD R0, R21, -0x800000, R0 ;  /* 0xff80000015007824 */ /* 0x000fc600078e0200 */
[----:B------:R0:W1:Y:S01]  /*2520*/  MUFU.RCP R3, R20 ;  /* 0x0000001400037308 */ /* 0x0000620000001000 */
[----:B------:R-:W-:Y:S01]  /*2530*/  FADD.FTZ R19, -R20, -RZ ;  /* 0x800000ff14137221 */ /* 0x000fe20000010100 */
[----:B0-----:R-:W-:-:S04]  /*2540*/  IADD3 R20, PT, PT, R21, 0x7f, -R16 ;  /* 0x0000007f15147810 */ /* 0x001fc80007ffe810 */
[----:B------:R-:W-:Y:S01]  /*2550*/  IADD3 R17, PT, PT, R20, R17, RZ ;  /* 0x0000001114117210 */ /* 0x000fe20007ffe0ff */
[----:B-1----:R-:W-:-:S04]  /*2560*/  FFMA R18, R3, R19, 1 ;  /* 0x3f80000003127423 */ /* 0x002fc80000000013 */
[----:B------:R-:W-:-:S04]  /*2570*/  FFMA R3, R3, R18, R3 ;  /* 0x0000001203037223 */ /* 0x000fc80000000003 */
[----:B------:R-:W-:-:S04]  /*2580*/  FFMA R18, R0, R3, RZ ;  /* 0x0000000300127223 */ /* 0x000fc800000000ff */
[----:B------:R-:W-:-:S04]  /*2590*/  FFMA R22, R19, R18, R0 ;  /* 0x0000001213167223 */ /* 0x000fc80000000000 */
[----:B------:R-:W-:-:S04]  /*25a0*/  FFMA R18, R3, R22, R18 ;  /* 0x0000001603127223 */ /* 0x000fc80000000012 */
[----:B------:R-:W-:-:S04]  /*25b0*/  FFMA R19, R19, R18, R0 ;  /* 0x0000001213137223 */ /* 0x000fc80000000000 */
[----:B------:R-:W-:-:S05]  /*25c0*/  FFMA R0, R3, R19, R18 ;  /* 0x0000001303007223 */ /* 0x000fca0000000012 */
[----:B------:R-:W-:-:S04]  /*25d0*/  SHF.R.U32.HI R16, RZ, 0x17, R0 ;  /* 0x00000017ff107819 */ /* 0x000fc80000011600 */
[----:B------:R-:W-:-:S05]  /*25e0*/  LOP3.LUT R16, R16, 0xff, RZ, 0xc0, !PT ;  /* 0x000000ff10107812 */ /* 0x000fca00078ec0ff */
[----:B------:R-:W-:-:S05]  /*25f0*/  IMAD.IADD R20, R16, 0x1, R17 ;  /* 0x0000000110147824 */ /* 0x000fca00078e0211 */
[----:B------:R-:W-:-:S04]  /*2600*/  IADD3 R16, PT, PT, R20, -0x1, RZ ;  /* 0xffffffff14107810 */ /* 0x000fc80007ffe0ff */
[----:B------:R-:W-:-:S13]  /*2610*/  ISETP.GE.U32.AND P0, PT, R16, 0xfe, PT ;  /* 0x000000fe1000780c */ /* 0x000fda0003f06070 */
[----:B------:R-:W-:Y:S05]  /*2620*/  @!P0 BRA `(.L_x_54) ;  /* 0x0000000000808947 */ /* 0x000fea0003800000 */
[----:B------:R-:W-:-:S13]  /*2630*/  ISETP.GT.AND P0, PT, R20, 0xfe, PT ;  /* 0x000000fe1400780c */ /* 0x000fda0003f04270 */
[----:B------:R-:W-:Y:S05]  /*2640*/  @P0 BRA `(.L_x_55) ;  /* 0x00000000006c0947 */ /* 0x000fea0003800000 */
[----:B------:R-:W-:-:S13]  /*2650*/  ISETP.GE.AND P0, PT, R20, 0x1, PT ;  /* 0x000000011400780c */ /* 0x000fda0003f06270 */
[----:B------:R-:W-:Y:S05]  /*2660*/  @P0 BRA `(.L_x_56) ;  /* 0x0000000000740947 */ /* 0x000fea0003800000 */
[----:B------:R-:W-:Y:S02]  /*2670*/  ISETP.GE.AND P0, PT, R20, -0x18, PT ;  /* 0xffffffe81400780c */ /* 0x000fe40003f06270 */
[----:B------:R-:W-:-:S11]  /*2680*/  LOP3.LUT R0, R0, 0x80000000, RZ, 0xc0, !PT ;  /* 0x8000000000007812 */ /* 0x000fd600078ec0ff */
[----:B------:R-:W-:Y:S05]  /*2690*/  @!P0 BRA `(.L_x_56) ;  /* 0x0000000000688947 */ /* 0x000fea0003800000 */
[CCC-:B------:R-:W-:Y:S01]  /*26a0*/  FFMA.RZ R16, R3.reuse, R19.reuse, R18.reuse ;  /* 0x0000001303107223 */ /* 0x1c0fe2000000c012 */
[C---:B------:R-:W-:Y:S02]  /*26b0*/  ISETP.NE.AND P2, PT, R20.reuse, RZ, PT ;  /* 0x000000ff1400720c */ /* 0x040fe40003f45270 */
[----:B------:R-:W-:Y:S02]  /*26c0*/  ISETP.NE.AND P1, PT, R20, RZ, PT ;  /* 0x000000ff1400720c */ /* 0x000fe40003f25270 */
[----:B------:R-:W-:Y:S01]  /*26d0*/  LOP3.LUT R17, R16, 0x7fffff, RZ, 0xc0, !PT ;  /* 0x007fffff10117812 */ /* 0x000fe200078ec0ff */
[CCC-:B------:R-:W-:Y:S01]  /*26e0*/  FFMA.RP R16, R3.reuse, R19.reuse, R18.reuse ;  /* 0x0000001303107223 */ /* 0x1c0fe20000008012 */
[----:B------:R-:W-:Y:S01]  /*26f0*/  FFMA.RM R3, R3, R19, R18 ;  /* 0x0000001303037223 */ /* 0x000fe20000004012 */
[C---:B------:R-:W-:Y:S01]  /*2700*/  VIADD R18, R20.reuse, 0x20 ;  /* 0x0000002014127836 */ /* 0x040fe20000000000 */
[----:B------:R-:W-:Y:S02]  /*2710*/  LOP3.LUT R17, R17, 0x800000, RZ, 0xfc, !PT ;  /* 0x0080000011117812 */ /* 0x000fe400078efcff */
[----:B------:R-:W-:-:S02]  /*2720*/  IADD3 R19, PT, PT, -R20, RZ, RZ ;  /* 0x000000ff14137210 */ /* 0x000fc40007ffe1ff */
[----:B------:R-:W-:Y:S02]  /*2730*/  SHF.L.U32 R18, R17, R18, RZ ;  /* 0x0000001211127219 */ /* 0x000fe400000006ff */
[----:B------:R-:W-:Y:S02]  /*2740*/  FSETP.NEU.FTZ.AND P0, PT, R16, R3, PT ;  /* 0x000000031000720b */ /* 0x000fe40003f1d000 */
[----:B------:R-:W-:Y:S02]  /*2750*/  SEL R16, R19, RZ, P2 ;  /* 0x000000ff13107207 */ /* 0x000fe40001000000 */
[----:B------:R-:W-:Y:S02]  /*2760*/  ISETP.NE.AND P1, PT, R18, RZ, P1 ;  /* 0x000000ff1200720c */ /* 0x000fe40000f25270 */
[----:B------:R-:W-:Y:S02]  /*2770*/  SHF.R.U32.HI R16, RZ, R16, R17 ;  /* 0x00000010ff107219 */ /* 0x000fe40000011611 */
[----:B------:R-:W-:-:S02]  /*2780*/  PLOP3.LUT P0, PT, P0, P1, PT, 0xf8, 0x8f ;  /* 0x00000000008f781c */ /* 0x000fc40000703f70 */
[----:B------:R-:W-:Y:S02]  /*2790*/  SHF.R.U32.HI R18, RZ, 0x1, R16 ;  /* 0x00000001ff127819 */ /* 0x000fe40000011610 */
[----:B------:R-:W-:-:S04]  /*27a0*/  SEL R3, RZ, 0x1, !P0 ;  /* 0x00000001ff037807 */ /* 0x000fc80004000000 */
[----:B------:R-:W-:-:S04]  /*27b0*/  LOP3.LUT R3, R3, 0x1, R18, 0xf8, !PT ;  /* 0x0000000103037812 */ /* 0x000fc800078ef812 */
[----:B------:R-:W-:-:S05]  /*27c0*/  LOP3.LUT R3, R3, R16, RZ, 0xc0, !PT ;  /* 0x0000001003037212 */ /* 0x000fca00078ec0ff */
[----:B------:R-:W-:-:S05]  /*27d0*/  IMAD.IADD R3, R18, 0x1, R3 ;  /* 0x0000000112037824 */ /* 0x000fca00078e0203 */
[----:B------:R-:W-:Y:S01]  /*27e0*/  LOP3.LUT R0, R3, R0, RZ, 0xfc, !PT ;  /* 0x0000000003007212 */ /* 0x000fe200078efcff */
[----:B------:R-:W-:Y:S06]  /*27f0*/  BRA `(.L_x_56) ;  /* 0x0000000000107947 */ /* 0x000fec0003800000 */
.L_x_55:
[----:B------:R-:W-:-:S04]  /*2800*/  LOP3.LUT R0, R0, 0x80000000, RZ, 0xc0, !PT ;  /* 0x8000000000007812 */ /* 0x000fc800078ec0ff */
[----:B------:R-:W-:Y:S01]  /*2810*/  LOP3.LUT R0, R0, 0x7f800000, RZ, 0xfc, !PT ;  /* 0x7f80000000007812 */ /* 0x000fe200078efcff */
[----:B------:R-:W-:Y:S06]  /*2820*/  BRA `(.L_x_56) ;  /* 0x0000000000047947 */ /* 0x000fec0003800000 */
.L_x_54:
[----:B------:R-:W-:-:S07]  /*2830*/  LEA R0, R17, R0, 0x17 ;  /* 0x0000000011007211 */ /* 0x000fce00078eb8ff */
.L_x_56:
[----:B------:R-:W-:Y:S05]  /*2840*/  BSYNC.RECONVERGENT B4 ;  /* 0x0000000000047941 */ /* 0x000fea0003800200 */
.L_x_53:
[----:B------:R-:W-:Y:S05]  /*2850*/  BRA `(.L_x_57) ;  /* 0x0000000000207947 */ /* 0x000fea0003800000 */
.L_x_52:
[----:B------:R-:W-:-:S04]  /*2860*/  LOP3.LUT R0, R3, 0x80000000, R0, 0x48, !PT ;  /* 0x8000000003007812 */ /* 0x000fc800078e4800 */
[----:B------:R-:W-:Y:S01]  /*2870*/  LOP3.LUT R0, R0, 0x7f800000, RZ, 0xfc, !PT ;  /* 0x7f80000000007812 */ /* 0x000fe200078efcff */
[----:B------:R-:W-:Y:S06]  /*2880*/  BRA `(.L_x_57) ;  /* 0x0000000000147947 */ /* 0x000fec0003800000 */
.L_x_51:
[----:B------:R-:W-:Y:S01]  /*2890*/  LOP3.LUT R0, R3, 0x80000000, R0, 0x48, !PT ;  /* 0x8000000003007812 */ /* 0x000fe200078e4800 */
[----:B------:R-:W-:Y:S06]  /*28a0*/  BRA `(.L_x_57) ;  /* 0x00000000000c7947 */ /* 0x000fec0003800000 */
.L_x_50:
[----:B------:R-:W0:Y:S01]  /*28b0*/  MUFU.RSQ R0, -QNAN ;  /* 0xffc0000000007908 */ /* 0x000e220000001400 */
[----:B------:R-:W-:Y:S05]  /*28c0*/  BRA `(.L_x_57) ;  /* 0x0000000000047947 */ /* 0x000fea0003800000 */
.L_x_49:
[----:B------:R-:W-:-:S07]  /*28d0*/  FADD.FTZ R0, R0, R3 ;  /* 0x0000000300007221 */ /* 0x000fce0000010000 */
.L_x_57:
[----:B------:R-:W-:Y:S05]  /*28e0*/  BSYNC.RECONVERGENT B3 ;  /* 0x0000000000037941 */ /* 0x000fea0003800200 */
.L_x_47:
[----:B------:R-:W-:Y:S02]  /*28f0*/  HFMA2 R17, -RZ, RZ, 0, 0 ;  /* 0x00000000ff117431 */ /* 0x000fe400000001ff */
[----:B------:R-:W-:-:S04]  /*2900*/  IMAD.MOV.U32 R16, RZ, RZ, R14 ;  /* 0x000000ffff107224 */ /* 0x000fc800078e000e */
[----:B0-----:R-:W-:Y:S05]  /*2910*/  RET.REL.NODEC R16 `(_Z16ray_trace_kernelPfii) ;  /* 0xffffffd410b87950 */ /* 0x001fea0003c3ffff */
.L_x_58:
[----:B------:R-:W-:-:S00]  /*2920*/  BRA `(.L_x_58) ;  /* 0xfffffffc00fc7947 */ /* 0x000fc0000383ffff */
[----:B------:R-:W-:-:S00]  /*2930*/  NOP ;  /* 0x0000000000007918 */ /* 0x000fc00000000000 */
        /* <DEDUP_REMOVED lines=12> */
.L_x_61:


//--------------------- .nv.global.init           --------------------------
	.section	.nv.global.init,"aw",@progbits
	.align	4
.nv.global.init:
	.type		__cudart_i2opi_f,@object
	.size		__cudart_i2opi_f,(.L_0 - __cudart_i2opi_f)
__cudart_i2opi_f:
        /*0000*/ 	.byte	0x41, 0x90, 0x43, 0x3c, 0x99, 0x95, 0x62, 0xdb, 0xc0, 0xdd, 0x34, 0xf5, 0xd1, 0x57, 0x27, 0xfc
        /*0010*/ 	.byte	0x29, 0x15, 0x44, 0x4e, 0x6e, 0x83, 0xf9, 0xa2
.L_0:


//--------------------- .nv.shared._Z16ray_trace_kernelPfii --------------------------
	.section	.nv.shared._Z16ray_trace_kernelPfii,"aw",@nobits
	.sectionflags	@""
	.align	4
.nv.shared._Z16ray_trace_kernelPfii:
	.zero		1028


//--------------------- .nv.shared.reserved.0     --------------------------
	.section	.nv.shared.reserved.0,"aw",@nobits
	.weak		__nv_reservedSMEM_offset_0_alias
	.size		__nv_reservedSMEM_offset_0_alias, 0, 64
	.other		__nv_reservedSMEM_offset_0_alias,@"STO_CUDA_RESERVED_SHARED STV_DEFAULT"
__nv_reservedSMEM_offset_0_alias:
	.zero		0
	.zero		64


//--------------------- .nv.constant0._Z16ray_trace_kernelPfii --------------------------
	.section	.nv.constant0._Z16ray_trace_kernelPfii,"a",@progbits
	.sectionflags	@""
	.align	4
.nv.constant0._Z16ray_trace_kernelPfii:
	.zero		912


//--------------------- SYMBOLS --------------------------

	.type		.nv.reservedSmem.offset0,@object
	.size		.nv.reservedSmem.offset0,0x4
	.type		.nv.reservedSmem.cap,@object
	.size		.nv.reservedSmem.cap,0x4
